//
// Generated by NVIDIA NVVM Compiler
//
// Compiler Build ID: CL-36424714
// Cuda compilation tools, release 13.0, V13.0.88
// Based on NVVM 20.0.0
//

.version 9.0
.target sm_100
.address_size 64

	// .globl	_Z4projPKfPKiS2_S0_S0_S0_Pf

.visible .entry _Z4projPKfPKiS2_S0_S0_S0_Pf(
	.param .u64 .ptr .align 1 _Z4projPKfPKiS2_S0_S0_S0_Pf_param_0,
	.param .u64 .ptr .align 1 _Z4projPKfPKiS2_S0_S0_S0_Pf_param_1,
	.param .u64 .ptr .align 1 _Z4projPKfPKiS2_S0_S0_S0_Pf_param_2,
	.param .u64 .ptr .align 1 _Z4projPKfPKiS2_S0_S0_S0_Pf_param_3,
	.param .u64 .ptr .align 1 _Z4projPKfPKiS2_S0_S0_S0_Pf_param_4,
	.param .u64 .ptr .align 1 _Z4projPKfPKiS2_S0_S0_S0_Pf_param_5,
	.param .u64 .ptr .align 1 _Z4projPKfPKiS2_S0_S0_S0_Pf_param_6
)
{
	.reg .pred 	%p<79>;
	.reg .b16 	%rs<36>;
	.reg .b32 	%r<154>;
	.reg .b32 	%f<195>;
	.reg .b64 	%rd<35>;
	.reg .b64 	%fd<218>;

	ld.param.u64 	%rd4, [_Z4projPKfPKiS2_S0_S0_S0_Pf_param_2];
	cvta.to.global.u64 	%rd9, %rd4;
	mov.u32 	%r73, %nctaid.x;
	mov.u32 	%r74, %ntid.x;
	mov.u32 	%r75, %ntid.y;
	mov.u32 	%r76, %ntid.z;
	mov.u32 	%r77, %ctaid.y;
	mov.u32 	%r78, %ctaid.x;
	mad.lo.s32 	%r79, %r77, %r73, %r78;
	mul.lo.s32 	%r80, %r74, %r75;
	mul.lo.s32 	%r1, %r79, %r80;
	mov.u32 	%r81, %tid.z;
	mov.u32 	%r82, %tid.y;
	mov.u32 	%r83, %tid.x;
	mad.lo.s32 	%r84, %r74, %r82, %r83;
	mad.lo.s32 	%r2, %r80, %r81, %r84;
	mad.lo.s32 	%r123, %r1, %r76, %r2;
	ld.global.u32 	%r153, [%rd9];
	ld.global.u32 	%r152, [%rd9+4];
	mul.lo.s32 	%r85, %r152, %r153;
	setp.ge.s32 	%p1, %r123, %r85;
	@%p1 bra 	$L__BB0_69;
	mov.b32 	%r124, 0;
$L__BB0_2:
	ld.param.u64 	%rd33, [_Z4projPKfPKiS2_S0_S0_S0_Pf_param_5];
	ld.param.u64 	%rd32, [_Z4projPKfPKiS2_S0_S0_S0_Pf_param_4];
	ld.param.u64 	%rd29, [_Z4projPKfPKiS2_S0_S0_S0_Pf_param_1];
	ld.param.u64 	%rd28, [_Z4projPKfPKiS2_S0_S0_S0_Pf_param_0];
	div.s32 	%r13, %r123, %r153;
	mul.lo.s32 	%r88, %r13, %r153;
	sub.s32 	%r14, %r123, %r88;
	cvt.rn.f64.s32 	%fd51, %r14;
	add.f64 	%fd52, %fd51, 0d3FE0000000000000;
	cvta.to.global.u64 	%rd10, %rd33;
	ld.global.f32 	%f103, [%rd10];
	cvt.f64.f32 	%fd53, %f103;
	sub.f64 	%fd54, %fd52, %fd53;
	add.f64 	%fd55, %fd54, 0d3EE4F8B588E368F1;
	cvt.rn.f32.f64 	%f104, %fd55;
	cvt.rn.f64.s32 	%fd56, %r13;
	add.f64 	%fd57, %fd56, 0d3FE0000000000000;
	ld.global.f32 	%f105, [%rd10+4];
	cvt.f64.f32 	%fd58, %f105;
	sub.f64 	%fd59, %fd57, %fd58;
	add.f64 	%fd60, %fd59, 0d3EE4F8B588E368F1;
	cvt.rn.f32.f64 	%f106, %fd60;
	cvta.to.global.u64 	%rd11, %rd28;
	ld.global.f32 	%f107, [%rd11];
	ld.global.f32 	%f108, [%rd11+12];
	mul.f32 	%f109, %f108, %f104;
	fma.rn.f32 	%f110, %f107, 0f3727C5AC, %f109;
	ld.global.f32 	%f111, [%rd11+24];
	fma.rn.f32 	%f112, %f111, %f106, %f110;
	cvta.to.global.u64 	%rd12, %rd32;
	ld.global.f32 	%f113, [%rd12];
	add.f32 	%f114, %f113, %f112;
	cvt.f64.f32 	%fd61, %f114;
	cvta.to.global.u64 	%rd13, %rd29;
	ld.global.u32 	%r15, [%rd13];
	cvt.rn.f64.s32 	%fd62, %r15;
	mul.f64 	%fd1, %fd62, 0d3FE0000000000000;
	sub.f64 	%fd63, %fd61, %fd1;
	cvt.rn.f32.f64 	%f115, %fd63;
	ld.global.f32 	%f116, [%rd11+4];
	ld.global.f32 	%f117, [%rd11+16];
	mul.f32 	%f118, %f117, %f104;
	fma.rn.f32 	%f119, %f116, 0f3727C5AC, %f118;
	ld.global.f32 	%f120, [%rd11+28];
	fma.rn.f32 	%f121, %f120, %f106, %f119;
	ld.global.f32 	%f122, [%rd12+4];
	add.f32 	%f123, %f122, %f121;
	cvt.f64.f32 	%fd64, %f123;
	ld.global.u32 	%r16, [%rd13+4];
	cvt.rn.f64.s32 	%fd65, %r16;
	mul.f64 	%fd66, %fd65, 0d3FE0000000000000;
	sub.f64 	%fd67, %fd64, %fd66;
	cvt.rn.f32.f64 	%f124, %fd67;
	ld.global.f32 	%f125, [%rd11+8];
	ld.global.f32 	%f126, [%rd11+20];
	mul.f32 	%f127, %f126, %f104;
	fma.rn.f32 	%f128, %f125, 0f3727C5AC, %f127;
	ld.global.f32 	%f129, [%rd11+32];
	fma.rn.f32 	%f130, %f129, %f106, %f128;
	ld.global.f32 	%f131, [%rd12+8];
	add.f32 	%f132, %f131, %f130;
	cvt.f64.f32 	%fd68, %f132;
	ld.global.u32 	%r17, [%rd13+8];
	cvt.rn.f64.s32 	%fd69, %r17;
	mul.f64 	%fd3, %fd69, 0d3FE0000000000000;
	sub.f64 	%fd70, %fd68, %fd3;
	cvt.rn.f32.f64 	%f133, %fd70;
	setp.lt.f32 	%p2, %f107, 0f00000000;
	selp.b16 	%rs20, -1, %rs29, %p2;
	setp.eq.f32 	%p3, %f107, 0f00000000;
	setp.ge.f32 	%p4, %f107, 0f00000000;
	selp.b16 	%rs29, 1, %rs20, %p4;
	selp.f32 	%f4, 0f3727C5AC, %f107, %p3;
	setp.lt.f32 	%p5, %f116, 0f00000000;
	selp.b16 	%rs21, -1, %rs28, %p5;
	setp.eq.f32 	%p6, %f116, 0f00000000;
	setp.ge.f32 	%p7, %f116, 0f00000000;
	selp.b16 	%rs28, 1, %rs21, %p7;
	selp.f32 	%f5, 0f3727C5AC, %f116, %p6;
	setp.lt.f32 	%p8, %f125, 0f00000000;
	selp.b16 	%rs22, -1, %rs27, %p8;
	setp.eq.f32 	%p9, %f125, 0f00000000;
	setp.ge.f32 	%p10, %f125, 0f00000000;
	selp.b16 	%rs27, 1, %rs22, %p10;
	selp.f32 	%f6, 0f3727C5AC, %f125, %p9;
	cvt.f64.f32 	%fd71, %f115;
	sub.f64 	%fd72, %fd1, %fd71;
	cvt.f64.f32 	%fd4, %f4;
	div.rn.f64 	%fd73, %fd72, %fd4;
	cvt.rn.f32.f64 	%f7, %fd73;
	neg.s32 	%r89, %r15;
	cvt.rn.f64.s32 	%fd74, %r89;
	mul.f64 	%fd5, %fd74, 0d3FE0000000000000;
	sub.f64 	%fd75, %fd5, %fd71;
	div.rn.f64 	%fd76, %fd75, %fd4;
	cvt.rn.f32.f64 	%f8, %fd76;
	cvt.f64.f32 	%fd77, %f124;
	sub.f64 	%fd78, %fd66, %fd77;
	cvt.f64.f32 	%fd6, %f5;
	div.rn.f64 	%fd79, %fd78, %fd6;
	cvt.rn.f32.f64 	%f9, %fd79;
	neg.s32 	%r90, %r16;
	cvt.rn.f64.s32 	%fd80, %r90;
	mul.f64 	%fd7, %fd80, 0d3FE0000000000000;
	sub.f64 	%fd81, %fd7, %fd77;
	div.rn.f64 	%fd82, %fd81, %fd6;
	cvt.rn.f32.f64 	%f10, %fd82;
	cvt.f64.f32 	%fd83, %f133;
	sub.f64 	%fd84, %fd3, %fd83;
	cvt.f64.f32 	%fd8, %f6;
	div.rn.f64 	%fd85, %fd84, %fd8;
	cvt.rn.f32.f64 	%f11, %fd85;
	neg.s32 	%r91, %r17;
	cvt.rn.f64.s32 	%fd86, %r91;
	mul.f64 	%fd9, %fd86, 0d3FE0000000000000;
	sub.f64 	%fd87, %fd9, %fd83;
	div.rn.f64 	%fd88, %fd87, %fd8;
	cvt.rn.f32.f64 	%f12, %fd88;
	fma.rn.f32 	%f134, %f5, %f7, %f124;
	fma.rn.f32 	%f13, %f6, %f7, %f133;
	fma.rn.f32 	%f14, %f5, %f8, %f124;
	fma.rn.f32 	%f15, %f6, %f8, %f133;
	fma.rn.f32 	%f16, %f4, %f9, %f115;
	fma.rn.f32 	%f17, %f6, %f9, %f133;
	fma.rn.f32 	%f18, %f4, %f10, %f115;
	fma.rn.f32 	%f19, %f6, %f10, %f133;
	fma.rn.f32 	%f20, %f4, %f11, %f115;
	fma.rn.f32 	%f21, %f5, %f11, %f124;
	fma.rn.f32 	%f22, %f4, %f12, %f115;
	fma.rn.f32 	%f23, %f5, %f12, %f124;
	add.s32 	%r124, %r124, 1;
	cvt.f64.f32 	%fd89, %f134;
	setp.geu.f64 	%p11, %fd7, %fd89;
	setp.leu.f64 	%p12, %fd66, %fd89;
	mov.b16 	%rs31, 0;
	or.pred  	%p13, %p11, %p12;
	mov.f32 	%f166, 0f501502F9;
	@%p13 bra 	$L__BB0_11;
	cvt.f64.f32 	%fd90, %f13;
	setp.geu.f64 	%p14, %fd9, %fd90;
	setp.leu.f64 	%p15, %fd3, %fd90;
	or.pred  	%p16, %p14, %p15;
	@%p16 bra 	$L__BB0_11;
	setp.geu.f32 	%p17, %f7, 0f501502F9;
	mov.b16 	%rs31, 1;
	@%p17 bra 	$L__BB0_11;
	add.f64 	%fd12, %fd66, %fd89;
	cvt.rzi.s32.f64 	%r132, %fd12;
	add.f64 	%fd13, %fd3, %fd90;
	cvt.rzi.s32.f64 	%r131, %fd13;
	setp.lt.s16 	%p18, %rs28, 1;
	@%p18 bra 	$L__BB0_7;
	rcp.rn.f64 	%fd95, %fd6;
	cvt.rn.f64.s32 	%fd96, %r132;
	sub.f64 	%fd97, %fd96, %fd12;
	add.f64 	%fd98, %fd97, 0d3FF0000000000000;
	mul.f64 	%fd212, %fd95, %fd98;
	bra.uni 	$L__BB0_8;
$L__BB0_7:
	rcp.rn.f64 	%fd91, %fd6;
	neg.f64 	%fd92, %fd91;
	cvt.rn.f64.s32 	%fd93, %r132;
	sub.f64 	%fd94, %fd12, %fd93;
	mul.f64 	%fd212, %fd92, %fd94;
$L__BB0_8:
	cvt.rn.f32.s16 	%f137, %rs29;
	div.rn.f32 	%f165, %f137, %f4;
	cvt.rn.f32.f64 	%f164, %fd212;
	add.s32 	%r133, %r15, -1;
	setp.lt.s16 	%p19, %rs27, 1;
	@%p19 bra 	$L__BB0_10;
	rcp.rn.f64 	%fd104, %fd8;
	cvt.rn.f64.s32 	%fd105, %r131;
	sub.f64 	%fd106, %fd105, %fd13;
	add.f64 	%fd107, %fd106, 0d3FF0000000000000;
	mul.f64 	%fd108, %fd104, %fd107;
	cvt.rn.f32.f64 	%f163, %fd108;
	mov.f32 	%f166, %f7;
	bra.uni 	$L__BB0_11;
$L__BB0_10:
	rcp.rn.f64 	%fd99, %fd8;
	neg.f64 	%fd100, %fd99;
	cvt.rn.f64.s32 	%fd101, %r131;
	sub.f64 	%fd102, %fd13, %fd101;
	mul.f64 	%fd103, %fd100, %fd102;
	cvt.rn.f32.f64 	%f163, %fd103;
	mov.f32 	%f166, %f7;
$L__BB0_11:
	cvt.f64.f32 	%fd109, %f14;
	setp.geu.f64 	%p20, %fd7, %fd109;
	setp.leu.f64 	%p21, %fd66, %fd109;
	or.pred  	%p22, %p20, %p21;
	@%p22 bra 	$L__BB0_20;
	cvt.f64.f32 	%fd110, %f15;
	setp.geu.f64 	%p23, %fd9, %fd110;
	setp.leu.f64 	%p24, %fd3, %fd110;
	or.pred  	%p25, %p23, %p24;
	@%p25 bra 	$L__BB0_20;
	add.s16 	%rs31, %rs31, 1;
	setp.leu.f32 	%p26, %f166, %f8;
	@%p26 bra 	$L__BB0_20;
	add.f64 	%fd19, %fd66, %fd109;
	cvt.rzi.s32.f64 	%r132, %fd19;
	add.f64 	%fd20, %fd3, %fd110;
	cvt.rzi.s32.f64 	%r131, %fd20;
	setp.lt.s16 	%p27, %rs28, 1;
	@%p27 bra 	$L__BB0_16;
	rcp.rn.f64 	%fd115, %fd6;
	cvt.rn.f64.s32 	%fd116, %r132;
	sub.f64 	%fd117, %fd116, %fd19;
	add.f64 	%fd118, %fd117, 0d3FF0000000000000;
	mul.f64 	%fd213, %fd115, %fd118;
	bra.uni 	$L__BB0_17;
$L__BB0_16:
	rcp.rn.f64 	%fd111, %fd6;
	neg.f64 	%fd112, %fd111;
	cvt.rn.f64.s32 	%fd113, %r132;
	sub.f64 	%fd114, %fd19, %fd113;
	mul.f64 	%fd213, %fd112, %fd114;
$L__BB0_17:
	cvt.rn.f32.s16 	%f138, %rs29;
	div.rn.f32 	%f165, %f138, %f4;
	cvt.rn.f32.f64 	%f164, %fd213;
	setp.lt.s16 	%p28, %rs27, 1;
	@%p28 bra 	$L__BB0_19;
	rcp.rn.f64 	%fd124, %fd8;
	cvt.rn.f64.s32 	%fd125, %r131;
	sub.f64 	%fd126, %fd125, %fd20;
	add.f64 	%fd127, %fd126, 0d3FF0000000000000;
	mul.f64 	%fd128, %fd124, %fd127;
	cvt.rn.f32.f64 	%f163, %fd128;
	mov.b32 	%r133, 0;
	mov.f32 	%f166, %f8;
	bra.uni 	$L__BB0_20;
$L__BB0_19:
	rcp.rn.f64 	%fd119, %fd8;
	neg.f64 	%fd120, %fd119;
	cvt.rn.f64.s32 	%fd121, %r131;
	sub.f64 	%fd122, %fd20, %fd121;
	mul.f64 	%fd123, %fd120, %fd122;
	cvt.rn.f32.f64 	%f163, %fd123;
	mov.b32 	%r133, 0;
	mov.f32 	%f166, %f8;
$L__BB0_20:
	cvt.f64.f32 	%fd129, %f16;
	setp.geu.f64 	%p29, %fd5, %fd129;
	setp.leu.f64 	%p30, %fd1, %fd129;
	or.pred  	%p31, %p29, %p30;
	@%p31 bra 	$L__BB0_29;
	cvt.f64.f32 	%fd130, %f17;
	setp.geu.f64 	%p32, %fd9, %fd130;
	setp.leu.f64 	%p33, %fd3, %fd130;
	or.pred  	%p34, %p32, %p33;
	@%p34 bra 	$L__BB0_29;
	add.s16 	%rs31, %rs31, 1;
	setp.leu.f32 	%p35, %f166, %f9;
	@%p35 bra 	$L__BB0_29;
	add.f64 	%fd26, %fd1, %fd129;
	cvt.rzi.s32.f64 	%r133, %fd26;
	add.f64 	%fd27, %fd3, %fd130;
	cvt.rzi.s32.f64 	%r131, %fd27;
	setp.lt.s16 	%p36, %rs29, 1;
	@%p36 bra 	$L__BB0_25;
	rcp.rn.f64 	%fd135, %fd4;
	cvt.rn.f64.s32 	%fd136, %r133;
	sub.f64 	%fd137, %fd136, %fd26;
	add.f64 	%fd138, %fd137, 0d3FF0000000000000;
	mul.f64 	%fd214, %fd135, %fd138;
	bra.uni 	$L__BB0_26;
$L__BB0_25:
	rcp.rn.f64 	%fd131, %fd4;
	neg.f64 	%fd132, %fd131;
	cvt.rn.f64.s32 	%fd133, %r133;
	sub.f64 	%fd134, %fd26, %fd133;
	mul.f64 	%fd214, %fd132, %fd134;
$L__BB0_26:
	cvt.rn.f32.s16 	%f139, %rs28;
	div.rn.f32 	%f164, %f139, %f5;
	cvt.rn.f32.f64 	%f165, %fd214;
	add.s32 	%r132, %r16, -1;
	setp.lt.s16 	%p37, %rs27, 1;
	@%p37 bra 	$L__BB0_28;
	rcp.rn.f64 	%fd144, %fd8;
	cvt.rn.f64.s32 	%fd145, %r131;
	sub.f64 	%fd146, %fd145, %fd27;
	add.f64 	%fd147, %fd146, 0d3FF0000000000000;
	mul.f64 	%fd148, %fd144, %fd147;
	cvt.rn.f32.f64 	%f163, %fd148;
	mov.f32 	%f166, %f9;
	bra.uni 	$L__BB0_29;
$L__BB0_28:
	rcp.rn.f64 	%fd139, %fd8;
	neg.f64 	%fd140, %fd139;
	cvt.rn.f64.s32 	%fd141, %r131;
	sub.f64 	%fd142, %fd27, %fd141;
	mul.f64 	%fd143, %fd140, %fd142;
	cvt.rn.f32.f64 	%f163, %fd143;
	mov.f32 	%f166, %f9;
$L__BB0_29:
	cvt.f64.f32 	%fd149, %f18;
	setp.geu.f64 	%p38, %fd5, %fd149;
	setp.leu.f64 	%p39, %fd1, %fd149;
	or.pred  	%p40, %p38, %p39;
	@%p40 bra 	$L__BB0_38;
	cvt.f64.f32 	%fd150, %f19;
	setp.geu.f64 	%p41, %fd9, %fd150;
	setp.leu.f64 	%p42, %fd3, %fd150;
	or.pred  	%p43, %p41, %p42;
	@%p43 bra 	$L__BB0_38;
	add.s16 	%rs31, %rs31, 1;
	setp.leu.f32 	%p44, %f166, %f10;
	@%p44 bra 	$L__BB0_38;
	add.f64 	%fd33, %fd1, %fd149;
	cvt.rzi.s32.f64 	%r133, %fd33;
	add.f64 	%fd34, %fd3, %fd150;
	cvt.rzi.s32.f64 	%r131, %fd34;
	setp.lt.s16 	%p45, %rs29, 1;
	@%p45 bra 	$L__BB0_34;
	rcp.rn.f64 	%fd155, %fd4;
	cvt.rn.f64.s32 	%fd156, %r133;
	sub.f64 	%fd157, %fd156, %fd33;
	add.f64 	%fd158, %fd157, 0d3FF0000000000000;
	mul.f64 	%fd215, %fd155, %fd158;
	bra.uni 	$L__BB0_35;
$L__BB0_34:
	rcp.rn.f64 	%fd151, %fd4;
	neg.f64 	%fd152, %fd151;
	cvt.rn.f64.s32 	%fd153, %r133;
	sub.f64 	%fd154, %fd33, %fd153;
	mul.f64 	%fd215, %fd152, %fd154;
$L__BB0_35:
	cvt.rn.f32.s16 	%f140, %rs28;
	div.rn.f32 	%f164, %f140, %f5;
	cvt.rn.f32.f64 	%f165, %fd215;
	setp.lt.s16 	%p46, %rs27, 1;
	@%p46 bra 	$L__BB0_37;
	rcp.rn.f64 	%fd164, %fd8;
	cvt.rn.f64.s32 	%fd165, %r131;
	sub.f64 	%fd166, %fd165, %fd34;
	add.f64 	%fd167, %fd166, 0d3FF0000000000000;
	mul.f64 	%fd168, %fd164, %fd167;
	cvt.rn.f32.f64 	%f163, %fd168;
	mov.b32 	%r132, 0;
	mov.f32 	%f166, %f10;
	bra.uni 	$L__BB0_38;
$L__BB0_37:
	rcp.rn.f64 	%fd159, %fd8;
	neg.f64 	%fd160, %fd159;
	cvt.rn.f64.s32 	%fd161, %r131;
	sub.f64 	%fd162, %fd34, %fd161;
	mul.f64 	%fd163, %fd160, %fd162;
	cvt.rn.f32.f64 	%f163, %fd163;
	mov.b32 	%r132, 0;
	mov.f32 	%f166, %f10;
$L__BB0_38:
	cvt.f64.f32 	%fd169, %f20;
	setp.geu.f64 	%p47, %fd5, %fd169;
	setp.leu.f64 	%p48, %fd1, %fd169;
	or.pred  	%p49, %p47, %p48;
	@%p49 bra 	$L__BB0_47;
	cvt.f64.f32 	%fd170, %f21;
	setp.geu.f64 	%p50, %fd7, %fd170;
	setp.leu.f64 	%p51, %fd66, %fd170;
	or.pred  	%p52, %p50, %p51;
	@%p52 bra 	$L__BB0_47;
	add.s16 	%rs31, %rs31, 1;
	setp.leu.f32 	%p53, %f166, %f11;
	@%p53 bra 	$L__BB0_47;
	add.f64 	%fd40, %fd66, %fd170;
	cvt.rzi.s32.f64 	%r132, %fd40;
	add.f64 	%fd41, %fd1, %fd169;
	cvt.rzi.s32.f64 	%r133, %fd41;
	setp.lt.s16 	%p54, %rs29, 1;
	@%p54 bra 	$L__BB0_43;
	rcp.rn.f64 	%fd175, %fd4;
	cvt.rn.f64.s32 	%fd176, %r133;
	sub.f64 	%fd177, %fd176, %fd41;
	add.f64 	%fd178, %fd177, 0d3FF0000000000000;
	mul.f64 	%fd216, %fd175, %fd178;
	bra.uni 	$L__BB0_44;
$L__BB0_43:
	rcp.rn.f64 	%fd171, %fd4;
	neg.f64 	%fd172, %fd171;
	cvt.rn.f64.s32 	%fd173, %r133;
	sub.f64 	%fd174, %fd41, %fd173;
	mul.f64 	%fd216, %fd172, %fd174;
$L__BB0_44:
	cvt.rn.f32.s16 	%f141, %rs27;
	div.rn.f32 	%f163, %f141, %f6;
	cvt.rn.f32.f64 	%f165, %fd216;
	add.s32 	%r131, %r17, -1;
	setp.lt.s16 	%p55, %rs28, 1;
	@%p55 bra 	$L__BB0_46;
	rcp.rn.f64 	%fd184, %fd6;
	cvt.rn.f64.s32 	%fd185, %r132;
	sub.f64 	%fd186, %fd185, %fd40;
	add.f64 	%fd187, %fd186, 0d3FF0000000000000;
	mul.f64 	%fd188, %fd184, %fd187;
	cvt.rn.f32.f64 	%f164, %fd188;
	mov.f32 	%f166, %f11;
	bra.uni 	$L__BB0_47;
$L__BB0_46:
	rcp.rn.f64 	%fd179, %fd6;
	neg.f64 	%fd180, %fd179;
	cvt.rn.f64.s32 	%fd181, %r132;
	sub.f64 	%fd182, %fd40, %fd181;
	mul.f64 	%fd183, %fd180, %fd182;
	cvt.rn.f32.f64 	%f164, %fd183;
	mov.f32 	%f166, %f11;
$L__BB0_47:
	cvt.f64.f32 	%fd189, %f22;
	setp.geu.f64 	%p56, %fd5, %fd189;
	setp.leu.f64 	%p57, %fd1, %fd189;
	or.pred  	%p58, %p56, %p57;
	@%p58 bra 	$L__BB0_56;
	cvt.f64.f32 	%fd190, %f23;
	setp.geu.f64 	%p59, %fd7, %fd190;
	setp.leu.f64 	%p60, %fd66, %fd190;
	or.pred  	%p61, %p59, %p60;
	@%p61 bra 	$L__BB0_56;
	add.s16 	%rs31, %rs31, 1;
	setp.leu.f32 	%p62, %f166, %f12;
	@%p62 bra 	$L__BB0_56;
	add.f64 	%fd47, %fd66, %fd190;
	cvt.rzi.s32.f64 	%r132, %fd47;
	add.f64 	%fd191, %fd3, %fd190;
	cvt.rzi.s32.f64 	%r133, %fd191;
	setp.lt.s16 	%p63, %rs29, 1;
	@%p63 bra 	$L__BB0_52;
	rcp.rn.f64 	%fd197, %fd4;
	add.f64 	%fd198, %fd1, %fd189;
	cvt.rzi.s32.f64 	%r97, %fd198;
	cvt.rn.f64.s32 	%fd199, %r97;
	sub.f64 	%fd200, %fd199, %fd198;
	add.f64 	%fd201, %fd200, 0d3FF0000000000000;
	mul.f64 	%fd217, %fd197, %fd201;
	bra.uni 	$L__BB0_53;
$L__BB0_52:
	rcp.rn.f64 	%fd192, %fd4;
	neg.f64 	%fd193, %fd192;
	add.f64 	%fd194, %fd1, %fd189;
	cvt.rzi.s32.f64 	%r96, %fd194;
	cvt.rn.f64.s32 	%fd195, %r96;
	sub.f64 	%fd196, %fd194, %fd195;
	mul.f64 	%fd217, %fd193, %fd196;
$L__BB0_53:
	cvt.rn.f32.s16 	%f142, %rs27;
	div.rn.f32 	%f163, %f142, %f6;
	cvt.rn.f32.f64 	%f165, %fd217;
	setp.lt.s16 	%p64, %rs28, 1;
	@%p64 bra 	$L__BB0_55;
	rcp.rn.f64 	%fd207, %fd6;
	cvt.rn.f64.s32 	%fd208, %r132;
	sub.f64 	%fd209, %fd208, %fd47;
	add.f64 	%fd210, %fd209, 0d3FF0000000000000;
	mul.f64 	%fd211, %fd207, %fd210;
	cvt.rn.f32.f64 	%f164, %fd211;
	mov.b32 	%r131, 0;
	bra.uni 	$L__BB0_56;
$L__BB0_55:
	rcp.rn.f64 	%fd202, %fd6;
	neg.f64 	%fd203, %fd202;
	cvt.rn.f64.s32 	%fd204, %r132;
	sub.f64 	%fd205, %fd47, %fd204;
	mul.f64 	%fd206, %fd203, %fd205;
	cvt.rn.f32.f64 	%f164, %fd206;
	mov.b32 	%r131, 0;
$L__BB0_56:
	setp.lt.u16 	%p65, %rs31, 2;
	@%p65 bra 	$L__BB0_68;
	cvt.rn.f32.s16 	%f144, %rs28;
	div.rn.f32 	%f71, %f144, %f5;
	cvt.s32.s16 	%r55, %rs28;
	cvt.rn.f32.s16 	%f145, %rs27;
	div.rn.f32 	%f72, %f145, %f6;
	cvt.s32.s16 	%r56, %rs27;
	cvt.rn.f32.s16 	%f146, %rs29;
	div.rn.f32 	%f73, %f146, %f4;
	cvt.s32.s16 	%r57, %rs29;
	mov.f32 	%f185, 0f00000000;
	mov.f32 	%f186, %f185;
	mov.u32 	%r149, %r133;
	mov.u32 	%r150, %r132;
	mov.u32 	%r151, %r131;
$L__BB0_58:
	mov.f32 	%f76, %f165;
	mov.f32 	%f75, %f164;
	mov.f32 	%f191, %f163;
	or.b32  	%r100, %r149, %r150;
	setp.ge.s32 	%p66, %r149, %r15;
	setp.lt.s32 	%p67, %r100, 0;
	setp.ge.s32 	%p68, %r150, %r16;
	or.pred  	%p69, %p66, %p68;
	or.pred  	%p70, %p69, %p67;
	setp.lt.s32 	%p71, %r151, 0;
	or.pred  	%p72, %p70, %p71;
	setp.ge.s32 	%p73, %r151, %r17;
	or.pred  	%p74, %p72, %p73;
	@%p74 bra 	$L__BB0_67;
	ld.param.u64 	%rd31, [_Z4projPKfPKiS2_S0_S0_S0_Pf_param_3];
	cvta.to.global.u64 	%rd1, %rd31;
	setp.geu.f32 	%p75, %f76, %f75;
	@%p75 bra 	$L__BB0_63;
	setp.geu.f32 	%p77, %f191, %f76;
	@%p77 bra 	$L__BB0_62;
	sub.f32 	%f165, %f76, %f191;
	sub.f32 	%f164, %f75, %f191;
	mad.lo.s32 	%r109, %r16, %r151, %r150;
	mad.lo.s32 	%r110, %r109, %r15, %r149;
	mul.wide.s32 	%rd26, %r110, 4;
	add.s64 	%rd27, %rd1, %rd26;
	ld.global.f32 	%f154, [%rd27];
	mul.f32 	%f190, %f191, %f154;
	add.s32 	%r151, %r151, %r56;
	mov.f32 	%f163, %f72;
	bra.uni 	$L__BB0_66;
$L__BB0_62:
	sub.f32 	%f164, %f75, %f76;
	sub.f32 	%f163, %f191, %f76;
	mad.lo.s32 	%r107, %r16, %r151, %r150;
	mad.lo.s32 	%r108, %r107, %r15, %r149;
	mul.wide.s32 	%rd24, %r108, 4;
	add.s64 	%rd25, %rd1, %rd24;
	ld.global.f32 	%f153, [%rd25];
	mul.f32 	%f190, %f76, %f153;
	add.s32 	%r149, %r149, %r57;
	mov.f32 	%f165, %f73;
	mov.f32 	%f191, %f76;
	bra.uni 	$L__BB0_66;
$L__BB0_63:
	setp.geu.f32 	%p76, %f191, %f75;
	@%p76 bra 	$L__BB0_65;
	sub.f32 	%f165, %f76, %f191;
	sub.f32 	%f164, %f75, %f191;
	mad.lo.s32 	%r105, %r16, %r151, %r150;
	mad.lo.s32 	%r106, %r105, %r15, %r149;
	mul.wide.s32 	%rd22, %r106, 4;
	add.s64 	%rd23, %rd1, %rd22;
	ld.global.f32 	%f152, [%rd23];
	mul.f32 	%f190, %f191, %f152;
	add.s32 	%r151, %r151, %r56;
	mov.f32 	%f163, %f72;
	bra.uni 	$L__BB0_66;
$L__BB0_65:
	sub.f32 	%f165, %f76, %f75;
	sub.f32 	%f163, %f191, %f75;
	mad.lo.s32 	%r103, %r16, %r151, %r150;
	mad.lo.s32 	%r104, %r103, %r15, %r149;
	mul.wide.s32 	%rd20, %r104, 4;
	add.s64 	%rd21, %rd1, %rd20;
	ld.global.f32 	%f151, [%rd21];
	mul.f32 	%f190, %f75, %f151;
	add.s32 	%r150, %r150, %r55;
	mov.f32 	%f164, %f71;
	mov.f32 	%f191, %f75;
$L__BB0_66:
	add.f32 	%f186, %f186, %f191;
	add.f32 	%f185, %f185, %f190;
	bra.uni 	$L__BB0_58;
$L__BB0_67:
	ld.param.u64 	%rd34, [_Z4projPKfPKiS2_S0_S0_S0_Pf_param_6];
	ld.param.u64 	%rd30, [_Z4projPKfPKiS2_S0_S0_S0_Pf_param_2];
	cvta.to.global.u64 	%rd14, %rd34;
	mul.wide.s32 	%rd15, %r123, 4;
	add.s64 	%rd16, %rd14, %rd15;
	ld.global.f32 	%f147, [%rd16];
	sub.f32 	%f148, %f147, %f185;
	st.global.f32 	[%rd16], %f148;
	cvta.to.global.u64 	%rd17, %rd30;
	ld.global.u32 	%r101, [%rd17];
	mad.lo.s32 	%r102, %r101, %r13, %r14;
	mul.wide.s32 	%rd18, %r102, 4;
	add.s64 	%rd19, %rd14, %rd18;
	ld.global.f32 	%f149, [%rd19];
	div.rn.f32 	%f150, %f149, %f186;
	st.global.f32 	[%rd19], %f150;
	ld.global.u32 	%r153, [%rd17];
	ld.global.u32 	%r152, [%rd17+4];
	mov.f32 	%f163, %f191;
	mov.f32 	%f164, %f75;
	mov.f32 	%f165, %f76;
$L__BB0_68:
	mov.u32 	%r111, %ntid.x;
	mov.u32 	%r112, %ntid.y;
	mul.lo.s32 	%r113, %r111, %r112;
	mov.u32 	%r114, %nctaid.x;
	mov.u32 	%r115, %nctaid.y;
	mul.lo.s32 	%r116, %r114, %r115;
	mul.lo.s32 	%r117, %r113, %r116;
	mad.lo.s32 	%r118, %r117, %r124, %r1;
	mov.u32 	%r119, %ntid.z;
	mad.lo.s32 	%r123, %r118, %r119, %r2;
	mul.lo.s32 	%r120, %r152, %r153;
	setp.lt.s32 	%p78, %r123, %r120;
	@%p78 bra 	$L__BB0_2;
$L__BB0_69:
	ret;

}


// ===== COMPILED SASS (sm_100) =====

	.target	sm_100

	.elftype	@"ET_EXEC"


//--------------------- .note.nv.tkinfo           --------------------------
	.section	.note.nv.tkinfo,"",@"SHT_NOTE"
	.sectionflags	@"SHF_NOTE_NV_TKINFO"
	.tkinfo
        /*0018*/ 	.word	0x00000002
        /*0030*/ 	.string	""
        /*0030*/ 	.string	"ptxas"
        /*0030*/ 	.string	"Cuda compilation tools, release 13.0, V13.0.88"
        /*0030*/ 	.string	"Build cuda_13.0.r13.0/compiler.36424714_0"
        /*0030*/ 	.string	"-arch sm_100 -m 64 "



//--------------------- .note.nv.cuinfo           --------------------------
	.section	.note.nv.cuinfo,"",@"SHT_NOTE"
	.sectionflags	@"SHF_NOTE_NV_CUINFO"
        /*0018*/ 	.short	0x0002
        /*001a*/ 	.short	0x0064
        /*001c*/ 	.short	0x0082
	.zero		2


//--------------------- .nv.info                  --------------------------
	.section	.nv.info,"",@"SHT_CUDA_INFO"
	.align	4


	//----- nvinfo : EIATTR_REGCOUNT
	.align		4
        /*0000*/ 	.byte	0x04, 0x2f
        /*0002*/ 	.short	(.L_1 - .L_0)
	.align		4
.L_0:
        /*0004*/ 	.word	index@(_Z4projPKfPKiS2_S0_S0_S0_Pf)
        /*0008*/ 	.word	0x00000048


	//----- nvinfo : EIATTR_FRAME_SIZE
	.align		4
.L_1:
        /*000c*/ 	.byte	0x04, 0x11
        /*000e*/ 	.short	(.L_3 - .L_2)
	.align		4
.L_2:
        /*0010*/ 	.word	index@($__internal_2_$__cuda_sm3x_div_rn_noftz_f32_slowpath)
        /*0014*/ 	.word	0x00000000


	//----- nvinfo : EIATTR_FRAME_SIZE
	.align		4
.L_3:
        /*0018*/ 	.byte	0x04, 0x11
        /*001a*/ 	.short	(.L_5 - .L_4)
	.align		4
.L_4:
        /*001c*/ 	.word	index@($__internal_1_$__cuda_sm20_div_rn_f64_full)
        /*0020*/ 	.word	0x00000000


	//----- nvinfo : EIATTR_FRAME_SIZE
	.align		4
.L_5:
        /*0024*/ 	.byte	0x04, 0x11
        /*0026*/ 	.short	(.L_7 - .L_6)
	.align		4
.L_6:
        /*0028*/ 	.word	index@($__internal_0_$__cuda_sm20_dblrcp_rn_slowpath_v3)
        /*002c*/ 	.word	0x00000000


	//----- nvinfo : EIATTR_FRAME_SIZE
	.align		4
.L_7:
        /*0030*/ 	.byte	0x04, 0x11
        /*0032*/ 	.short	(.L_9 - .L_8)
	.align		4
.L_8:
        /*0034*/ 	.word	index@(_Z4projPKfPKiS2_S0_S0_S0_Pf)
        /*0038*/ 	.word	0x00000000


	//----- nvinfo : EIATTR_MIN_STACK_SIZE
	.align		4
.L_9:
        /*003c*/ 	.byte	0x04, 0x12
        /*003e*/ 	.short	(.L_11 - .L_10)
	.align		4
.L_10:
        /*0040*/ 	.word	index@(_Z4projPKfPKiS2_S0_S0_S0_Pf)
        /*0044*/ 	.word	0x00000000
.L_11:


//--------------------- .nv.compat                --------------------------
	.section	.nv.compat,"",@"SHT_CUDA_COMPAT_INFO"
	.align	4
        /*0000*/ 	.byte	0x02, 0x09, 0x00, 0x00, 0x02, 0x02, 0x01, 0x00, 0x02, 0x05, 0x05, 0x00, 0x03, 0x07, 0x01, 0x01
        /*0010*/ 	.byte	0x02, 0x03, 0x00, 0x00, 0x02, 0x06, 0x01, 0x00, 0x04, 0x0b, 0x08, 0x00, 0x01, 0x00, 0x00, 0x00
        /*0020*/ 	.byte	0x00, 0x00, 0x00, 0x00


//--------------------- .nv.info._Z4projPKfPKiS2_S0_S0_S0_Pf --------------------------
	.section	.nv.info._Z4projPKfPKiS2_S0_S0_S0_Pf,"",@"SHT_CUDA_INFO"
	.sectionflags	@""
	.align	4


	//----- nvinfo : EIATTR_CUDA_API_VERSION
	.align		4
        /*0000*/ 	.byte	0x04, 0x37
        /*0002*/ 	.short	(.L_13 - .L_12)
.L_12:
        /*0004*/ 	.word	0x00000082


	//----- nvinfo : EIATTR_KPARAM_INFO
	.align		4
.L_13:
        /*0008*/ 	.byte	0x04, 0x17
        /*000a*/ 	.short	(.L_15 - .L_14)
.L_14:
        /*000c*/ 	.word	0x00000000
        /*0010*/ 	.short	0x0006
        /*0012*/ 	.short	0x0030
        /*0014*/ 	.byte	0x00, 0xf5, 0x21, 0x00


	//----- nvinfo : EIATTR_KPARAM_INFO
	.align		4
.L_15:
        /*0018*/ 	.byte	0x04, 0x17
        /*001a*/ 	.short	(.L_17 - .L_16)
.L_16:
        /*001c*/ 	.word	0x00000000
        /*0020*/ 	.short	0x0005
        /*0022*/ 	.short	0x0028
        /*0024*/ 	.byte	0x00, 0xf5, 0x21, 0x00


	//----- nvinfo : EIATTR_KPARAM_INFO
	.align		4
.L_17:
        /*0028*/ 	.byte	0x04, 0x17
        /*002a*/ 	.short	(.L_19 - .L_18)
.L_18:
        /*002c*/ 	.word	0x00000000
        /*0030*/ 	.short	0x0004
        /*0032*/ 	.short	0x0020
        /*0034*/ 	.byte	0x00, 0xf5, 0x21, 0x00


	//----- nvinfo : EIATTR_KPARAM_INFO
	.align		4
.L_19:
        /*0038*/ 	.byte	0x04, 0x17
        /*003a*/ 	.short	(.L_21 - .L_20)
.L_20:
        /*003c*/ 	.word	0x00000000
        /*0040*/ 	.short	0x0003
        /*0042*/ 	.short	0x0018
        /*0044*/ 	.byte	0x00, 0xf5, 0x21, 0x00


	//----- nvinfo : EIATTR_KPARAM_INFO
	.align		4
.L_21:
        /*0048*/ 	.byte	0x04, 0x17
        /*004a*/ 	.short	(.L_23 - .L_22)
.L_22:
        /*004c*/ 	.word	0x00000000
        /*0050*/ 	.short	0x0002
        /*0052*/ 	.short	0x0010
        /*0054*/ 	.byte	0x00, 0xf5, 0x21, 0x00


	//----- nvinfo : EIATTR_KPARAM_INFO
	.align		4
.L_23:
        /*0058*/ 	.byte	0x04, 0x17
        /*005a*/ 	.short	(.L_25 - .L_24)
.L_24:
        /*005c*/ 	.word	0x00000000
        /*0060*/ 	.short	0x0001
        /*0062*/ 	.short	0x0008
        /*0064*/ 	.byte	0x00, 0xf5, 0x21, 0x00


	//----- nvinfo : EIATTR_KPARAM_INFO
	.align		4
.L_25:
        /*0068*/ 	.byte	0x04, 0x17
        /*006a*/ 	.short	(.L_27 - .L_26)
.L_26:
        /*006c*/ 	.word	0x00000000
        /*0070*/ 	.short	0x0000
        /*0072*/ 	.short	0x0000
        /*0074*/ 	.byte	0x00, 0xf5, 0x21, 0x00


	//----- nvinfo : EIATTR_SPARSE_MMA_MASK
	.align		4
.L_27:
        /*0078*/ 	.byte	0x03, 0x50
        /*007a*/ 	.short	0x0000


	//----- nvinfo : EIATTR_MAXREG_COUNT
	.align		4
        /*007c*/ 	.byte	0x03, 0x1b
        /*007e*/ 	.short	0x00ff


	//----- nvinfo : EIATTR_MERCURY_ISA_VERSION
	.align		4
        /*0080*/ 	.byte	0x03, 0x5f
        /*0082*/ 	.short	0x0101


	//----- nvinfo : EIATTR_VRC_CTA_INIT_COUNT
	.align		4
        /*0084*/ 	.byte	0x02, 0x4a
	.zero		1
	.zero		1


	//----- nvinfo : EIATTR_EXIT_INSTR_OFFSETS
	.align		4
        /*0088*/ 	.byte	0x04, 0x1c
        /*008a*/ 	.short	(.L_29 - .L_28)


	//   ....[0]....
.L_28:
        /*008c*/ 	.word	0x00000160


	//   ....[1]....
        /*0090*/ 	.word	0x00004c20


	//----- nvinfo : EIATTR_CRS_STACK_SIZE
	.align		4
.L_29:
        /*0094*/ 	.byte	0x04, 0x1e
        /*0096*/ 	.short	(.L_31 - .L_30)
.L_30:
        /*0098*/ 	.word	0x00000000


	//----- nvinfo : EIATTR_CBANK_PARAM_SIZE
	.align		4
.L_31:
        /*009c*/ 	.byte	0x03, 0x19
        /*009e*/ 	.short	0x0038


	//----- nvinfo : EIATTR_PARAM_CBANK
	.align		4
        /*00a0*/ 	.byte	0x04, 0x0a
        /*00a2*/ 	.short	(.L_33 - .L_32)
	.align		4
.L_32:
        /*00a4*/ 	.word	index@(.nv.constant0._Z4projPKfPKiS2_S0_S0_S0_Pf)
        /*00a8*/ 	.short	0x0380
        /*00aa*/ 	.short	0x0038


	//----- nvinfo : EIATTR_SW_WAR
	.align		4
.L_33:
        /*00ac*/ 	.byte	0x04, 0x36
        /*00ae*/ 	.short	(.L_35 - .L_34)
.L_34:
        /*00b0*/ 	.word	0x00000008
.L_35:


//--------------------- .nv.callgraph             --------------------------
	.section	.nv.callgraph,"",@"SHT_CUDA_CALLGRAPH"
	.align	4
	.sectionentsize	8
	.align		4
        /*0000*/ 	.word	0x00000000
	.align		4
        /*0004*/ 	.word	0xffffffff
	.align		4
        /*0008*/ 	.word	0x00000000
	.align		4
        /*000c*/ 	.word	0xfffffffe
	.align		4
        /*0010*/ 	.word	0x00000000
	.align		4
        /*0014*/ 	.word	0xfffffffd
	.align		4
        /*0018*/ 	.word	0x00000000
	.align		4
        /*001c*/ 	.word	0xfffffffc


//--------------------- .text._Z4projPKfPKiS2_S0_S0_S0_Pf --------------------------
	.section	.text._Z4projPKfPKiS2_S0_S0_S0_Pf,"ax",@progbits
	.align	128
        .global         _Z4projPKfPKiS2_S0_S0_S0_Pf
        .type           _Z4projPKfPKiS2_S0_S0_S0_Pf,@function
        .size           _Z4projPKfPKiS2_S0_S0_S0_Pf,(.L_x_109 - _Z4projPKfPKiS2_S0_S0_S0_Pf)
        .other          _Z4projPKfPKiS2_S0_S0_S0_Pf,@"STO_CUDA_ENTRY STV_DEFAULT"
_Z4projPKfPKiS2_S0_S0_S0_Pf:
.text._Z4projPKfPKiS2_S0_S0_S0_Pf:
[----:B------:R-:W-:Y:S08]  /*0000*/  LDC R1, c[0x0][0x37c] ;  /* 0x0000df00ff017b82 */ /* 0x000ff00000000800 */
[----:B------:R-:W0:Y:S01]  /*0010*/  LDC.64 R2, c[0x0][0x390] ;  /* 0x0000e400ff027b82 */ /* 0x000e220000000a00 */
[----:B------:R-:W0:Y:S02]  /*0020*/  LDCU.64 UR10, c[0x0][0x358] ;  /* 0x00006b00ff0a77ac */ /* 0x000e240008000a00 */
[----:B0-----:R-:W2:Y:S04]  /*0030*/  LDG.E R59, desc[UR10][R2.64] ;  /* 0x0000000a023b7981 */ /* 0x001ea8000c1e1900 */
[----:B------:R-:W2:Y:S01]  /*0040*/  LDG.E R58, desc[UR10][R2.64+0x4] ;  /* 0x0000040a023a7981 */ /* 0x000ea2000c1e1900 */
[----:B------:R-:W-:Y:S01]  /*0050*/  S2UR UR6, SR_CTAID.Y ;  /* 0x00000000000679c3 */ /* 0x000fe20000002600 */
[----:B------:R-:W0:Y:S01]  /*0060*/  LDCU UR4, c[0x0][0x370] ;  /* 0x00006e00ff0477ac */ /* 0x000e220008000800 */
[----:B------:R-:W1:Y:S01]  /*0070*/  S2R R61, SR_TID.Y ;  /* 0x00000000003d7919 */ /* 0x000e620000002200 */
[----:B------:R-:W3:Y:S01]  /*0080*/  LDCU UR8, c[0x0][0x360] ;  /* 0x00006c00ff0877ac */ /* 0x000ee20008000800 */
[----:B------:R-:W1:Y:S04]  /*0090*/  S2R R4, SR_TID.X ;  /* 0x0000000000047919 */ /* 0x000e680000002100 */
[----:B------:R-:W0:Y:S01]  /*00a0*/  S2UR UR7, SR_CTAID.X ;  /* 0x00000000000779c3 */ /* 0x000e220000002500 */
[----:B------:R-:W3:Y:S01]  /*00b0*/  LDCU UR5, c[0x0][0x364] ;  /* 0x00006c80ff0577ac */ /* 0x000ee20008000800 */
[----:B------:R-:W4:Y:S06]  /*00c0*/  S2R R0, SR_TID.Z ;  /* 0x0000000000007919 */ /* 0x000f2c0000002300 */
[----:B------:R-:W5:Y:S01]  /*00d0*/  LDC R60, c[0x0][0x368] ;  /* 0x0000da00ff3c7b82 */ /* 0x000f620000000800 */
[----:B---3--:R-:W-:-:S02]  /*00e0*/  UIMAD UR5, UR8, UR5, URZ ;  /* 0x00000005080572a4 */ /* 0x008fc4000f8e02ff */
[----:B0-----:R-:W-:-:S04]  /*00f0*/  UIMAD UR4, UR4, UR6, UR7 ;  /* 0x00000006040472a4 */ /* 0x001fc8000f8e0207 */
[----:B------:R-:W-:Y:S01]  /*0100*/  UIMAD UR4, UR4, UR5, URZ ;  /* 0x00000005040472a4 */ /* 0x000fe2000f8e02ff */
[----:B-1----:R-:W-:-:S04]  /*0110*/  IMAD R61, R61, UR8, R4 ;  /* 0x000000083d3d7c24 */ /* 0x002fc8000f8e0204 */
[----:B----4-:R-:W-:-:S04]  /*0120*/  IMAD R61, R0, UR5, R61 ;  /* 0x00000005003d7c24 */ /* 0x010fc8000f8e023d */
[----:B-----5:R-:W-:Y:S02]  /*0130*/  IMAD R60, R60, UR4, R61 ;  /* 0x000000043c3c7c24 */ /* 0x020fe4000f8e023d */
[----:B--2---:R-:W-:-:S05]  /*0140*/  IMAD R3, R59, R58, RZ ;  /* 0x0000003a3b037224 */ /* 0x004fca00078e02ff */
[----:B------:R-:W-:-:S13]  /*0150*/  ISETP.GE.AND P0, PT, R60, R3, PT ;  /* 0x000000033c00720c */ /* 0x000fda0003f06270 */
[----:B------:R-:W-:Y:S05]  /*0160*/  @P0 EXIT ;  /* 0x000000000000094d */ /* 0x000fea0003800000 */
[----:B------:R-:W-:-:S07]  /*0170*/  IMAD.MOV.U32 R57, RZ, RZ, RZ ;  /* 0x000000ffff397224 */ /* 0x000fce00078e00ff */
.L_x_85:
[----:B------:R-:W0:Y:S08]  /*0180*/  LDC.64 R2, c[0x0][0x3a8] ;  /* 0x0000ea00ff027b82 */ /* 0x000e300000000a00 */
[----:B------:R-:W1:Y:S01]  /*0190*/  LDC.64 R10, c[0x0][0x380] ;  /* 0x0000e000ff0a7b82 */ /* 0x000e620000000a00 */
[----:B0-2---:R-:W2:Y:S04]  /*01a0*/  LDG.E R25, desc[UR10][R2.64] ;  /* 0x0000000a02197981 */ /* 0x005ea8000c1e1900 */
[----:B---3--:R0:W3:Y:S03]  /*01b0*/  LDG.E R26, desc[UR10][R2.64+0x4] ;  /* 0x0000040a021a7981 */ /* 0x0080e6000c1e1900 */
[----:B------:R-:W4:Y:S01]  /*01c0*/  LDC.64 R20, c[0x0][0x388] ;  /* 0x0000e200ff147b82 */ /* 0x000f220000000a00 */
[----:B-1----:R-:W5:Y:S04]  /*01d0*/  LDG.E R8, desc[UR10][R10.64] ;  /* 0x0000000a0a087981 */ /* 0x002f68000c1e1900 */
[----:B------:R-:W5:Y:S03]  /*01e0*/  LDG.E R23, desc[UR10][R10.64+0xc] ;  /* 0x00000c0a0a177981 */ /* 0x000f66000c1e1900 */
[----:B------:R-:W1:Y:S01]  /*01f0*/  LDC.64 R18, c[0x0][0x3a0] ;  /* 0x0000e800ff127b82 */ /* 0x000e620000000a00 */
[----:B------:R-:W5:Y:S04]  /*0200*/  LDG.E R22, desc[UR10][R10.64+0x18] ;  /* 0x0000180a0a167981 */ /* 0x000f68000c1e1900 */
[----:B------:R-:W5:Y:S04]  /*0210*/  LDG.E R17, desc[UR10][R10.64+0x10] ;  /* 0x0000100a0a117981 */ /* 0x000f68000c1e1900 */
[----:B------:R-:W5:Y:S04]  /*0220*/  LDG.E R48, desc[UR10][R10.64+0x4] ;  /* 0x0000040a0a307981 */ /* 0x000f68000c1e1900 */
[----:B------:R-:W5:Y:S04]  /*0230*/  LDG.E R16, desc[UR10][R10.64+0x14] ;  /* 0x0000140a0a107981 */ /* 0x000f68000c1e1900 */
[----:B----4-:R-:W4:Y:S04]  /*0240*/  LDG.E R55, desc[UR10][R20.64] ;  /* 0x0000000a14377981 */ /* 0x010f28000c1e1900 */
[----:B------:R-:W4:Y:S04]  /*0250*/  LDG.E R46, desc[UR10][R10.64+0x8] ;  /* 0x0000080a0a2e7981 */ /* 0x000f28000c1e1900 */
[----:B-1----:R-:W4:Y:S04]  /*0260*/  LDG.E R0, desc[UR10][R18.64] ;  /* 0x0000000a12007981 */ /* 0x002f28000c1e1900 */
[----:B------:R-:W4:Y:S04]  /*0270*/  LDG.E R15, desc[UR10][R10.64+0x1c] ;  /* 0x00001c0a0a0f7981 */ /* 0x000f28000c1e1900 */
[----:B------:R-:W4:Y:S04]  /*0280*/  LDG.E R56, desc[UR10][R20.64+0x4] ;  /* 0x0000040a14387981 */ /* 0x000f28000c1e1900 */
[----:B------:R1:W4:Y:S04]  /*0290*/  LDG.E R54, desc[UR10][R20.64+0x8] ;  /* 0x0000080a14367981 */ /* 0x000328000c1e1900 */
[----:B------:R1:W4:Y:S04]  /*02a0*/  LDG.E R12, desc[UR10][R10.64+0x20] ;  /* 0x0000200a0a0c7981 */ /* 0x000328000c1e1900 */
[----:B------:R-:W4:Y:S04]  /*02b0*/  LDG.E R13, desc[UR10][R18.64+0x4] ;  /* 0x0000040a120d7981 */ /* 0x000f28000c1e1900 */
[----:B------:R1:W4:Y:S01]  /*02c0*/  LDG.E R14, desc[UR10][R18.64+0x8] ;  /* 0x0000080a120e7981 */ /* 0x000322000c1e1900 */
[----:B------:R-:W-:-:S04]  /*02d0*/  IABS R27, R59 ;  /* 0x0000003b001b7213 */ /* 0x000fc80000000000 */
[----:B------:R-:W0:Y:S08]  /*02e0*/  I2F.RP R24, R27 ;  /* 0x0000001b00187306 */ /* 0x000e300000209400 */
[----:B0-----:R-:W0:Y:S02]  /*02f0*/  MUFU.RCP R24, R24 ;  /* 0x0000001800187308 */ /* 0x001e240000001000 */
[----:B0-----:R-:W-:-:S06]  /*0300*/  VIADD R2, R24, 0xffffffe ;  /* 0x0ffffffe18027836 */ /* 0x001fcc0000000000 */
[----:B------:R0:W1:Y:S02]  /*0310*/  F2I.FTZ.U32.TRUNC.NTZ R3, R2 ;  /* 0x0000000200037305 */ /* 0x000064000021f000 */
[----:B0-----:R-:W-:Y:S02]  /*0320*/  HFMA2 R2, -RZ, RZ, 0, 0 ;  /* 0x00000000ff027431 */ /* 0x001fe400000001ff */
[----:B-1----:R-:W-:-:S04]  /*0330*/  IMAD.MOV R20, RZ, RZ, -R3 ;  /* 0x000000ffff147224 */ /* 0x002fc800078e0a03 */
[----:B------:R-:W-:Y:S01]  /*0340*/  IMAD R21, R20, R27, RZ ;  /* 0x0000001b14157224 */ /* 0x000fe200078e02ff */
[----:B------:R-:W-:Y:S02]  /*0350*/  IABS R10, R60 ;  /* 0x0000003c000a7213 */ /* 0x000fe40000000000 */
[----:B------:R-:W-:Y:S01]  /*0360*/  IABS R11, R59 ;  /* 0x0000003b000b7213 */ /* 0x000fe20000000000 */
[----:B------:R-:W-:-:S04]  /*0370*/  IMAD.HI.U32 R3, R3, R21, R2 ;  /* 0x0000001503037227 */ /* 0x000fc800078e0002 */
[----:B------:R-:W-:Y:S02]  /*0380*/  IMAD.MOV R11, RZ, RZ, -R11 ;  /* 0x000000ffff0b7224 */ /* 0x000fe400078e0a0b */
[----:B------:R-:W-:-:S04]  /*0390*/  IMAD.HI.U32 R53, R3, R10, RZ ;  /* 0x0000000a03357227 */ /* 0x000fc800078e00ff */
[----:B------:R-:W-:-:S05]  /*03a0*/  IMAD R2, R53, R11, R10 ;  /* 0x0000000b35027224 */ /* 0x000fca00078e020a */
[----:B------:R-:W-:-:S13]  /*03b0*/  ISETP.GT.U32.AND P1, PT, R27, R2, PT ;  /* 0x000000021b00720c */ /* 0x000fda0003f24070 */
[----:B------:R-:W-:-:S05]  /*03c0*/  @!P1 IMAD.IADD R2, R2, 0x1, -R27 ;  /* 0x0000000102029824 */ /* 0x000fca00078e0a1b */
[----:B------:R-:W-:Y:S02]  /*03d0*/  ISETP.GE.U32.AND P0, PT, R2, R27, PT ;  /* 0x0000001b0200720c */ /* 0x000fe40003f06070 */
[----:B------:R-:W-:Y:S01]  /*03e0*/  LOP3.LUT R2, R60, R59, RZ, 0x3c, !PT ;  /* 0x0000003b3c027212 */ /* 0x000fe200078e3cff */
[----:B------:R-:W-:Y:S01]  /*03f0*/  @!P1 VIADD R53, R53, 0x1 ;  /* 0x0000000135359836 */ /* 0x000fe20000000000 */
[----:B------:R-:W-:Y:S02]  /*0400*/  ISETP.NE.AND P1, PT, R59, RZ, PT ;  /* 0x000000ff3b00720c */ /* 0x000fe40003f25270 */
[----:B------:R-:W-:-:S07]  /*0410*/  ISETP.GE.AND P2, PT, R2, RZ, PT ;  /* 0x000000ff0200720c */ /* 0x000fce0003f46270 */
[----:B------:R-:W-:-:S06]  /*0420*/  @P0 IADD3 R53, PT, PT, R53, 0x1, RZ ;  /* 0x0000000135350810 */ /* 0x000fcc0007ffe0ff */
[----:B------:R-:W-:Y:S01]  /*0430*/  @!P2 IMAD.MOV R53, RZ, RZ, -R53 ;  /* 0x000000ffff35a224 */ /* 0x000fe200078e0a35 */
[----:B------:R-:W-:-:S05]  /*0440*/  @!P1 LOP3.LUT R53, RZ, R59, RZ, 0x33, !PT ;  /* 0x0000003bff359212 */ /* 0x000fca00078e33ff */
[----:B------:R-:W-:-:S04]  /*0450*/  IMAD.MOV R52, RZ, RZ, -R53 ;  /* 0x000000ffff347224 */ /* 0x000fc800078e0a35 */
[----:B------:R-:W-:-:S04]  /*0460*/  IMAD R52, R59, R52, R60 ;  /* 0x000000343b347224 */ /* 0x000fc800078e023c */
[----:B------:R-:W0:Y:S08]  /*0470*/  I2F.F64 R20, R52 ;  /* 0x0000003400147312 */ /* 0x000e300000201c00 */
[----:B------:R-:W1:Y:S01]  /*0480*/  I2F.F64 R18, R53 ;  /* 0x0000003500127312 */ /* 0x000e620000201c00 */
[----:B0-----:R-:W-:Y:S01]  /*0490*/  DADD R20, R20, 0.5 ;  /* 0x3fe0000014147429 */ /* 0x001fe20000000000 */
[----:B------:R-:W-:Y:S01]  /*04a0*/  UMOV UR6, 0x88e368f1 ;  /* 0x88e368f100067882 */ /* 0x000fe20000000000 */
[----:B------:R-:W-:Y:S01]  /*04b0*/  UMOV UR7, 0x3ee4f8b5 ;  /* 0x3ee4f8b500077882 */ /* 0x000fe20000000000 */
[----:B-1----:R-:W-:-:S04]  /*04c0*/  DADD R18, R18, 0.5 ;  /* 0x3fe0000012127429 */ /* 0x002fc80000000000 */
[----:B--2---:R-:W0:Y:S08]  /*04d0*/  F2F.F64.F32 R10, R25 ;  /* 0x00000019000a7310 */ /* 0x004e300000201800 */
[----:B---3--:R-:W1:Y:S01]  /*04e0*/  F2F.F64.F32 R2, R26 ;  /* 0x0000001a00027310 */ /* 0x008e620000201800 */
[----:B0-----:R-:W-:Y:S02]  /*04f0*/  DADD R10, R20, -R10 ;  /* 0x00000000140a7229 */ /* 0x001fe4000000080a */
[----:B-1----:R-:W-:-:S06]  /*0500*/  DADD R2, R18, -R2 ;  /* 0x0000000012027229 */ /* 0x002fcc0000000802 */
[----:B------:R-:W-:-:S06]  /*0510*/  DADD R10, R10, UR6 ;  /* 0x000000060a0a7e29 */ /* 0x000fcc0008000000 */
[----:B------:R-:W0:Y:S01]  /*0520*/  F2F.F32.F64 R24, R10 ;  /* 0x0000000a00187310 */ /* 0x000e220000301000 */
[----:B------:R-:W-:Y:S01]  /*0530*/  DADD R18, R2, UR6 ;  /* 0x0000000602127e29 */ /* 0x000fe20008000000 */
[----:B-----5:R-:W-:-:S06]  /*0540*/  FSETP.NEU.AND P0, PT, R8, RZ, PT ;  /* 0x000000ff0800720b */ /* 0x020fcc0003f0d000 */
[----:B------:R-:W1:Y:S01]  /*0550*/  F2F.F32.F64 R25, R18 ;  /* 0x0000001200197310 */ /* 0x000e620000301000 */
[----:B------:R-:W-:Y:S01]  /*0560*/  FSEL R51, R8, 9.9999997473787516356e-06, P0 ;  /* 0x3727c5ac08337808 */ /* 0x000fe20000000000 */
[----:B0-----:R-:W-:-:S06]  /*0570*/  FMUL R23, R24, R23 ;  /* 0x0000001718177220 */ /* 0x001fcc0000400000 */
[----:B------:R-:W0:Y:S01]  /*0580*/  F2F.F64.F32 R34, R51 ;  /* 0x0000003300227310 */ /* 0x000e220000201800 */
[----:B------:R-:W-:-:S04]  /*0590*/  FFMA R2, R8, 9.9999997473787516356e-06, R23 ;  /* 0x3727c5ac08027823 */ /* 0x000fc80000000017 */
[----:B-1----:R-:W-:-:S03]  /*05a0*/  FFMA R21, R25, R22, R2 ;  /* 0x0000001619157223 */ /* 0x002fc60000000002 */
[----:B----4-:R-:W1:Y:S01]  /*05b0*/  I2F.F64 R32, R55 ;  /* 0x0000003700207312 */ /* 0x010e620000201c00 */
[----:B------:R-:W-:-:S07]  /*05c0*/  FADD R22, R21, R0 ;  /* 0x0000000015167221 */ /* 0x000fce0000000000 */
[----:B------:R-:W2:Y:S08]  /*05d0*/  F2F.F64.F32 R10, R22 ;  /* 0x00000016000a7310 */ /* 0x000eb00000201800 */
[----:B0-----:R-:W0:Y:S01]  /*05e0*/  MUFU.RCP64H R3, R35 ;  /* 0x0000002300037308 */ /* 0x001e220000001800 */
[----:B-1----:R-:W-:Y:S01]  /*05f0*/  DMUL R32, R32, 0.5 ;  /* 0x3fe0000020207828 */ /* 0x002fe20000000000 */
[----:B------:R-:W-:-:S07]  /*0600*/  IMAD.MOV.U32 R2, RZ, RZ, 0x1 ;  /* 0x00000001ff027424 */ /* 0x000fce00078e00ff */
[----:B--2---:R-:W-:Y:S02]  /*0610*/  DADD R18, R10, -R32 ;  /* 0x000000000a127229 */ /* 0x004fe40000000820 */
[----:B0-----:R-:W-:-:S04]  /*0620*/  DFMA R10, -R34, R2, 1 ;  /* 0x3ff00000220a742b */ /* 0x001fc80000000102 */
[----:B------:R-:W0:Y:S04]  /*0630*/  F2F.F32.F64 R0, R18 ;  /* 0x0000001200007310 */ /* 0x000e280000301000 */
[----:B------:R-:W-:-:S08]  /*0640*/  DFMA R10, R10, R10, R10 ;  /* 0x0000000a0a0a722b */ /* 0x000fd0000000000a */
[----:B------:R-:W-:Y:S01]  /*0650*/  DFMA R2, R2, R10, R2 ;  /* 0x0000000a0202722b */ /* 0x000fe20000000002 */
[----:B0-----:R-:W0:Y:S07]  /*0660*/  F2F.F64.F32 R20, R0 ;  /* 0x0000000000147310 */ /* 0x001e2e0000201800 */
[----:B------:R-:W-:Y:S01]  /*0670*/  DFMA R10, -R34, R2, 1 ;  /* 0x3ff00000220a742b */ /* 0x000fe20000000102 */
[----:B------:R-:W-:-:S04]  /*0680*/  FMUL R17, R24, R17 ;  /* 0x0000001118117220 */ /* 0x000fc80000400000 */
[----:B------:R-:W-:-:S03]  /*0690*/  FFMA R22, R48, 9.9999997473787516356e-06, R17 ;  /* 0x3727c5ac30167823 */ /* 0x000fc60000000011 */
[----:B------:R-:W-:Y:S02]  /*06a0*/  DFMA R2, R2, R10, R2 ;  /* 0x0000000a0202722b */ /* 0x000fe40000000002 */
[----:B0-----:R-:W-:Y:S01]  /*06b0*/  DADD R10, R32, -R20 ;  /* 0x00000000200a7229 */ /* 0x001fe20000000814 */
[----:B------:R-:W-:-:S04]  /*06c0*/  FMUL R17, R24, R16 ;  /* 0x0000001018117220 */ /* 0x000fc80000400000 */
[----:B------:R-:W-:-:S03]  /*06d0*/  FFMA R18, R46, 9.9999997473787516356e-06, R17 ;  /* 0x3727c5ac2e127823 */ /* 0x000fc60000000011 */
[----:B------:R-:W-:Y:S01]  /*06e0*/  DMUL R16, R10, R2 ;  /* 0x000000020a107228 */ /* 0x000fe20000000000 */
[C---:B------:R-:W-:Y:S01]  /*06f0*/  FFMA R22, R25.reuse, R15, R22 ;  /* 0x0000000f19167223 */ /* 0x040fe20000000016 */
[----:B------:R-:W0:Y:S01]  /*0700*/  I2F.F64 R30, R56 ;  /* 0x00000038001e7312 */ /* 0x000e220000201c00 */
[----:B------:R-:W-:Y:S02]  /*0710*/  FFMA R25, R25, R12, R18 ;  /* 0x0000000c19197223 */ /* 0x000fe40000000012 */
[----:B------:R-:W-:-:S05]  /*0720*/  FADD R22, R22, R13 ;  /* 0x0000000d16167221 */ /* 0x000fca0000000000 */
[----:B------:R-:W1:Y:S01]  /*0730*/  I2F.F64 R28, R54 ;  /* 0x00000036001c7312 */ /* 0x000e620000201c00 */
[----:B------:R-:W-:Y:S01]  /*0740*/  DFMA R18, -R34, R16, R10 ;  /* 0x000000102212722b */ /* 0x000fe2000000010a */
[----:B------:R-:W-:-:S06]  /*0750*/  FADD R25, R25, R14 ;  /* 0x0000000e19197221 */ /* 0x000fcc0000000000 */
[----:B------:R-:W2:Y:S01]  /*0760*/  F2F.F64.F32 R12, R22 ;  /* 0x00000016000c7310 */ /* 0x000ea20000201800 */
[----:B------:R-:W-:-:S07]  /*0770*/  DFMA R2, R2, R18, R16 ;  /* 0x000000120202722b */ /* 0x000fce0000000010 */
[----:B------:R-:W3:Y:S01]  /*0780*/  F2F.F64.F32 R14, R25 ;  /* 0x00000019000e7310 */ /* 0x000ee20000201800 */
[----:B0-----:R-:W-:Y:S02]  /*0790*/  DMUL R30, R30, 0.5 ;  /* 0x3fe000001e1e7828 */ /* 0x001fe40000000000 */
[----:B-1----:R-:W-:Y:S01]  /*07a0*/  DMUL R28, R28, 0.5 ;  /* 0x3fe000001c1c7828 */ /* 0x002fe20000000000 */
[----:B------:R-:W-:Y:S01]  /*07b0*/  FFMA R16, RZ, R35, R3 ;  /* 0x00000023ff107223 */ /* 0x000fe20000000003 */
[C---:B------:R-:W-:Y:S02]  /*07c0*/  FSETP.NEU.AND P5, PT, R48.reuse, RZ, PT ;  /* 0x000000ff3000720b */ /* 0x040fe40003fad000 */
[C---:B------:R-:W-:Y:S02]  /*07d0*/  FSETP.GEU.AND P6, PT, R48.reuse, RZ, PT ;  /* 0x000000ff3000720b */ /* 0x040fe40003fce000 */
[----:B--2---:R-:W-:Y:S01]  /*07e0*/  DADD R12, R12, -R30 ;  /* 0x000000000c0c7229 */ /* 0x004fe2000000081e */
[----:B------:R-:W-:-:S02]  /*07f0*/  FSETP.GE.AND P3, PT, R48, RZ, PT ;  /* 0x000000ff3000720b */ /* 0x000fc40003f66000 */
[----:B------:R-:W-:Y:S01]  /*0800*/  FSEL R48, R48, 9.9999997473787516356e-06, P5 ;  /* 0x3727c5ac30307808 */ /* 0x000fe20002800000 */
[----:B---3--:R-:W-:Y:S01]  /*0810*/  DADD R14, R14, -R28 ;  /* 0x000000000e0e7229 */ /* 0x008fe2000000081c */
[----:B------:R-:W-:Y:S02]  /*0820*/  FSETP.GT.AND P1, PT, |R16|, 1.469367938527859385e-39, PT ;  /* 0x001000001000780b */ /* 0x000fe40003f24200 */
[----:B------:R-:W-:Y:S01]  /*0830*/  FSETP.GEU.AND P5, PT, |R11|, 6.5827683646048100446e-37, PT ;  /* 0x036000000b00780b */ /* 0x000fe20003fae200 */
[----:B------:R0:W1:Y:S01]  /*0840*/  F2F.F32.F64 R65, R12 ;  /* 0x0000000c00417310 */ /* 0x0000620000301000 */
[----:B------:R-:W-:Y:S02]  /*0850*/  FSETP.GEU.AND P2, PT, R8, RZ, PT ;  /* 0x000000ff0800720b */ /* 0x000fe40003f4e000 */
[----:B------:R-:W-:-:S05]  /*0860*/  FSETP.GEU.AND P0, PT, R46, RZ, PT ;  /* 0x000000ff2e00720b */ /* 0x000fca0003f0e000 */
[----:B------:R0:W2:Y:S01]  /*0870*/  F2F.F32.F64 R43, R14 ;  /* 0x0000000e002b7310 */ /* 0x0000a20000301000 */
[----:B------:R-:W-:Y:S02]  /*0880*/  SEL R50, R50, 0xffff, P2 ;  /* 0x0000ffff32327807 */ /* 0x000fe40001000000 */
[----:B------:R-:W-:Y:S01]  /*0890*/  SEL R49, R49, 0xffff, P6 ;  /* 0x0000ffff31317807 */ /* 0x000fe20003000000 */
[----:B------:R-:W-:Y:S01]  /*08a0*/  BSSY.RECONVERGENT B0, `(.L_x_0) ;  /* 0x0000010000007945 */ /* 0x000fe20003800200 */
[----:B------:R-:W-:Y:S02]  /*08b0*/  FSETP.GE.AND P4, PT, R8, RZ, PT ;  /* 0x000000ff0800720b */ /* 0x000fe40003f86000 */
[C---:B------:R-:W-:Y:S02]  /*08c0*/  FSETP.GE.AND P2, PT, R46.reuse, RZ, PT ;  /* 0x000000ff2e00720b */ /* 0x040fe40003f46000 */
[----:B------:R-:W-:Y:S02]  /*08d0*/  FSETP.NEU.AND P6, PT, R46, RZ, PT ;  /* 0x000000ff2e00720b */ /* 0x000fe40003fcd000 */
[----:B------:R-:W-:-:S02]  /*08e0*/  SEL R47, R47, 0xffff, P0 ;  /* 0x0000ffff2f2f7807 */ /* 0x000fc40000000000 */
[----:B------:R-:W-:Y:S02]  /*08f0*/  FSEL R46, R46, 9.9999997473787516356e-06, P6 ;  /* 0x3727c5ac2e2e7808 */ /* 0x000fe40003000000 */
[----:B------:R-:W-:Y:S02]  /*0900*/  SEL R50, R50, 0x1, !P4 ;  /* 0x0000000132327807 */ /* 0x000fe40006000000 */
[----:B------:R-:W-:Y:S02]  /*0910*/  SEL R49, R49, 0x1, !P3 ;  /* 0x0000000131317807 */ /* 0x000fe40005800000 */
[----:B------:R-:W-:Y:S01]  /*0920*/  SEL R47, R47, 0x1, !P2 ;  /* 0x000000012f2f7807 */ /* 0x000fe20005000000 */
[----:B012---:R-:W-:Y:S06]  /*0930*/  @P1 BRA P5, `(.L_x_1) ;  /* 0x0000000000181947 */ /* 0x007fec0002800000 */
[----:B------:R-:W-:Y:S01]  /*0940*/  MOV R2, R34 ;  /* 0x0000002200027202 */ /* 0x000fe20000000f00 */
[----:B------:R-:W-:Y:S01]  /*0950*/  IMAD.MOV.U32 R3, RZ, RZ, R35 ;  /* 0x000000ffff037224 */ /* 0x000fe200078e0023 */
[----:B------:R-:W-:-:S07]  /*0960*/  MOV R8, 0x980 ;  /* 0x0000098000087802 */ /* 0x000fce0000000f00 */
[----:B------:R-:W-:Y:S05]  /*0970*/  CALL.REL.NOINC `($__internal_1_$__cuda_sm20_div_rn_f64_full) ;  /* 0x0000004400587944 */ /* 0x000fea0003c00000 */
[----:B------:R-:W-:Y:S02]  /*0980*/  IMAD.MOV.U32 R2, RZ, RZ, R10 ;  /* 0x000000ffff027224 */ /* 0x000fe400078e000a */
[----:B------:R-:W-:-:S07]  /*0990*/  IMAD.MOV.U32 R3, RZ, RZ, R11 ;  /* 0x000000ffff037224 */ /* 0x000fce00078e000b */
.L_x_1:
[----:B------:R-:W-:Y:S05]  /*09a0*/  BSYNC.RECONVERGENT B0 ;  /* 0x0000000000007941 */ /* 0x000fea0003800200 */
.L_x_0:
[----:B------:R-:W0:Y:S01]  /*09b0*/  MUFU.RCP64H R15, R35 ;  /* 0x00000023000f7308 */ /* 0x000e220000001800 */
[----:B------:R-:W-:Y:S01]  /*09c0*/  MOV R14, 0x1 ;  /* 0x00000001000e7802 */ /* 0x000fe20000000f00 */
[----:B------:R-:W-:Y:S01]  /*09d0*/  IMAD.MOV R18, RZ, RZ, -R55 ;  /* 0x000000ffff127224 */ /* 0x000fe200078e0a37 */
[----:B------:R-:W-:Y:S05]  /*09e0*/  BSSY.RECONVERGENT B0, `(.L_x_2) ;  /* 0x0000017000007945 */ /* 0x000fea0003800200 */
[----:B------:R-:W1:Y:S08]  /*09f0*/  I2F.F64 R26, R18 ;  /* 0x00000012001a7312 */ /* 0x000e700000201c00 */
[----:B------:R2:W3:Y:S01]  /*0a00*/  F2F.F32.F64 R45, R2 ;  /* 0x00000002002d7310 */ /* 0x0004e20000301000 */
[----:B0-----:R-:W-:-:S02]  /*0a10*/  DFMA R10, -R34, R14, 1 ;  /* 0x3ff00000220a742b */ /* 0x001fc4000000010e */
[----:B-1----:R-:W-:-:S06]  /*0a20*/  DMUL R26, R26, 0.5 ;  /* 0x3fe000001a1a7828 */ /* 0x002fcc0000000000 */
[----:B------:R-:W-:-:S08]  /*0a30*/  DFMA R10, R10, R10, R10 ;  /* 0x0000000a0a0a722b */ /* 0x000fd0000000000a */
[----:B------:R-:W-:Y:S02]  /*0a40*/  DFMA R14, R14, R10, R14 ;  /* 0x0000000a0e0e722b */ /* 0x000fe4000000000e */
[----:B------:R-:W-:-:S06]  /*0a50*/  DADD R10, -R20, R26 ;  /* 0x00000000140a7229 */ /* 0x000fcc000000011a */
[----:B------:R-:W-:-:S04]  /*0a60*/  DFMA R12, -R34, R14, 1 ;  /* 0x3ff00000220c742b */ /* 0x000fc8000000010e */
[----:B------:R-:W-:-:S04]  /*0a70*/  FSETP.GEU.AND P1, PT, |R11|, 6.5827683646048100446e-37, PT ;  /* 0x036000000b00780b */ /* 0x000fc80003f2e200 */
[----:B------:R-:W-:-:S08]  /*0a80*/  DFMA R12, R14, R12, R14 ;  /* 0x0000000c0e0c722b */ /* 0x000fd0000000000e */
[----:B------:R-:W-:-:S08]  /*0a90*/  DMUL R16, R12, R10 ;  /* 0x0000000a0c107228 */ /* 0x000fd00000000000 */
[----:B------:R-:W-:-:S08]  /*0aa0*/  DFMA R14, -R34, R16, R10 ;  /* 0x00000010220e722b */ /* 0x000fd0000000010a */
[----:B------:R-:W-:-:S10]  /*0ab0*/  DFMA R12, R12, R14, R16 ;  /* 0x0000000e0c0c722b */ /* 0x000fd40000000010 */
[----:B------:R-:W-:-:S05]  /*0ac0*/  FFMA R8, RZ, R35, R13 ;  /* 0x00000023ff087223 */ /* 0x000fca000000000d */
[----:B------:R-:W-:-:S13]  /*0ad0*/  FSETP.GT.AND P0, PT, |R8|, 1.469367938527859385e-39, PT ;  /* 0x001000000800780b */ /* 0x000fda0003f04200 */
[----:B--23--:R-:W-:Y:S05]  /*0ae0*/  @P0 BRA P1, `(.L_x_3) ;  /* 0x0000000000180947 */ /* 0x00cfea0000800000 */
[----:B------:R-:W-:Y:S01]  /*0af0*/  IMAD.MOV.U32 R2, RZ, RZ, R34 ;  /* 0x000000ffff027224 */ /* 0x000fe200078e0022 */
[----:B------:R-:W-:Y:S01]  /*0b00*/  MOV R8, 0xb30 ;  /* 0x00000b3000087802 */ /* 0x000fe20000000f00 */
[----:B------:R-:W-:-:S07]  /*0b10*/  IMAD.MOV.U32 R3, RZ, RZ, R35 ;  /* 0x000000ffff037224 */ /* 0x000fce00078e0023 */
[----:B------:R-:W-:Y:S05]  /*0b20*/  CALL.REL.NOINC `($__internal_1_$__cuda_sm20_div_rn_f64_full) ;  /* 0x0000004000ec7944 */ /* 0x000fea0003c00000 */
[----:B------:R-:W-:Y:S01]  /*0b30*/  MOV R12, R10 ;  /* 0x0000000a000c7202 */ /* 0x000fe20000000f00 */
[----:B------:R-:W-:-:S07]  /*0b40*/  IMAD.MOV.U32 R13, RZ, RZ, R11 ;  /* 0x000000ffff0d7224 */ /* 0x000fce00078e000b */
.L_x_3:
[----:B------:R-:W-:Y:S05]  /*0b50*/  BSYNC.RECONVERGENT B0 ;  /* 0x0000000000007941 */ /* 0x000fea0003800200 */
.L_x_2:
[----:B------:R-:W0:Y:S01]  /*0b60*/  F2F.F64.F32 R24, R48 ;  /* 0x0000003000187310 */ /* 0x000e220000201800 */
[----:B------:R-:W-:Y:S01]  /*0b70*/  IMAD.MOV.U32 R10, RZ, RZ, 0x1 ;  /* 0x00000001ff0a7424 */ /* 0x000fe200078e00ff */
[----:B------:R-:W-:Y:S06]  /*0b80*/  BSSY.RECONVERGENT B0, `(.L_x_4) ;  /* 0x0000017000007945 */ /* 0x000fec0003800200 */
[----:B------:R-:W1:Y:S08]  /*0b90*/  F2F.F64.F32 R20, R65 ;  /* 0x0000004100147310 */ /* 0x000e700000201800 */
[----:B0-----:R-:W0:Y:S08]  /*0ba0*/  MUFU.RCP64H R11, R25 ;  /* 0x00000019000b7308 */ /* 0x001e300000001800 */
[----:B------:R2:W3:Y:S01]  /*0bb0*/  F2F.F32.F64 R44, R12 ;  /* 0x0000000c002c7310 */ /* 0x0004e20000301000 */
[----:B0-----:R-:W-:-:S08]  /*0bc0*/  DFMA R2, -R24, R10, 1 ;  /* 0x3ff000001802742b */ /* 0x001fd0000000010a */
[----:B------:R-:W-:-:S08]  /*0bd0*/  DFMA R2, R2, R2, R2 ;  /* 0x000000020202722b */ /* 0x000fd00000000002 */
[----:B------:R-:W-:Y:S02]  /*0be0*/  DFMA R2, R10, R2, R10 ;  /* 0x000000020a02722b */ /* 0x000fe4000000000a */
[----:B-1----:R-:W-:-:S06]  /*0bf0*/  DADD R10, R30, -R20 ;  /* 0x000000001e0a7229 */ /* 0x002fcc0000000814 */
        /* <DEDUP_REMOVED lines=10> */
[----:B------:R-:W-:Y:S02]  /*0ca0*/  MOV R3, R25 ;  /* 0x0000001900037202 */ /* 0x000fe40000000f00 */
[----:B------:R-:W-:-:S07]  /*0cb0*/  MOV R8, 0xcd0 ;  /* 0x00000cd000087802 */ /* 0x000fce0000000f00 */
[----:B------:R-:W-:Y:S05]  /*0cc0*/  CALL.REL.NOINC `($__internal_1_$__cuda_sm20_div_rn_f64_full) ;  /* 0x0000004000847944 */ /* 0x000fea0003c00000 */
[----:B------:R-:W-:Y:S02]  /*0cd0*/  IMAD.MOV.U32 R2, RZ, RZ, R10 ;  /* 0x000000ffff027224 */ /* 0x000fe400078e000a */
[----:B------:R-:W-:-:S07]  /*0ce0*/  IMAD.MOV.U32 R3, RZ, RZ, R11 ;  /* 0x000000ffff037224 */ /* 0x000fce00078e000b */
.L_x_5:
[----:B------:R-:W-:Y:S05]  /*0cf0*/  BSYNC.RECONVERGENT B0 ;  /* 0x0000000000007941 */ /* 0x000fea0003800200 */
.L_x_4:
[----:B------:R-:W0:Y:S01]  /*0d00*/  MUFU.RCP64H R11, R25 ;  /* 0x00000019000b7308 */ /* 0x000e220000001800 */
[----:B------:R-:W-:Y:S01]  /*0d10*/  IMAD.MOV.U32 R10, RZ, RZ, 0x1 ;  /* 0x00000001ff0a7424 */ /* 0x000fe200078e00ff */
[----:B------:R-:W-:Y:S01]  /*0d20*/  IADD3 R16, PT, PT, -R56, RZ, RZ ;  /* 0x000000ff38107210 */ /* 0x000fe20007ffe1ff */
[----:B------:R-:W-:Y:S05]  /*0d30*/  BSSY.RECONVERGENT B0, `(.L_x_6) ;  /* 0x0000017000007945 */ /* 0x000fea0003800200 */
[----:B------:R-:W1:Y:S08]  /*0d40*/  I2F.F64 R36, R16 ;  /* 0x0000001000247312 */ /* 0x000e700000201c00 */
[----:B------:R2:W3:Y:S01]  /*0d50*/  F2F.F32.F64 R23, R2 ;  /* 0x0000000200177310 */ /* 0x0004e20000301000 */
[----:B0-----:R-:W-:-:S02]  /*0d60*/  DFMA R12, -R24, R10, 1 ;  /* 0x3ff00000180c742b */ /* 0x001fc4000000010a */
[----:B-1----:R-:W-:-:S06]  /*0d70*/  DMUL R36, R36, 0.5 ;  /* 0x3fe0000024247828 */ /* 0x002fcc0000000000 */
[----:B------:R-:W-:Y:S02]  /*0d80*/  DFMA R12, R12, R12, R12 ;  /* 0x0000000c0c0c722b */ /* 0x000fe4000000000c */
[----:B------:R-:W-:-:S06]  /*0d90*/  DADD R20, -R20, R36 ;  /* 0x0000000014147229 */ /* 0x000fcc0000000124 */
[----:B------:R-:W-:-:S08]  /*0da0*/  DFMA R12, R10, R12, R10 ;  /* 0x0000000c0a0c722b */ /* 0x000fd0000000000a */
[----:B------:R-:W-:Y:S01]  /*0db0*/  DFMA R10, -R24, R12, 1 ;  /* 0x3ff00000180a742b */ /* 0x000fe2000000010c */
[----:B------:R-:W-:-:S07]  /*0dc0*/  FSETP.GEU.AND P1, PT, |R21|, 6.5827683646048100446e-37, PT ;  /* 0x036000001500780b */ /* 0x000fce0003f2e200 */
        /* <DEDUP_REMOVED lines=8> */
[----:B------:R-:W-:Y:S01]  /*0e50*/  MOV R3, R25 ;  /* 0x0000001900037202 */ /* 0x000fe20000000f00 */
[----:B------:R-:W-:Y:S01]  /*0e60*/  IMAD.MOV.U32 R11, RZ, RZ, R21 ;  /* 0x000000ffff0b7224 */ /* 0x000fe200078e0015 */
[----:B------:R-:W-:Y:S01]  /*0e70*/  MOV R8, 0xea0 ;  /* 0x00000ea000087802 */ /* 0x000fe20000000f00 */
[----:B------:R-:W-:-:S07]  /*0e80*/  IMAD.MOV.U32 R2, RZ, RZ, R24 ;  /* 0x000000ffff027224 */ /* 0x000fce00078e0018 */
[----:B------:R-:W-:Y:S05]  /*0e90*/  CALL.REL.NOINC `($__internal_1_$__cuda_sm20_div_rn_f64_full) ;  /* 0x0000004000107944 */ /* 0x000fea0003c00000 */
.L_x_7:
[----:B------:R-:W-:Y:S05]  /*0ea0*/  BSYNC.RECONVERGENT B0 ;  /* 0x0000000000007941 */ /* 0x000fea0003800200 */
.L_x_6:
        /* <DEDUP_REMOVED lines=25> */
[----:B------:R-:W-:Y:S02]  /*1040*/  IMAD.MOV.U32 R14, RZ, RZ, R10 ;  /* 0x000000ffff0e7224 */ /* 0x000fe400078e000a */
[----:B------:R-:W-:-:S07]  /*1050*/  IMAD.MOV.U32 R15, RZ, RZ, R11 ;  /* 0x000000ffff0f7224 */ /* 0x000fce00078e000b */
.L_x_9:
[----:B------:R-:W-:Y:S05]  /*1060*/  BSYNC.RECONVERGENT B0 ;  /* 0x0000000000007941 */ /* 0x000fea0003800200 */
.L_x_8:
[----:B------:R-:W0:Y:S01]  /*1070*/  MUFU.RCP64H R3, R39 ;  /* 0x0000002700037308 */ /* 0x000e220000001800 */
[----:B------:R-:W-:Y:S01]  /*1080*/  MOV R2, 0x1 ;  /* 0x0000000100027802 */ /* 0x000fe20000000f00 */
[----:B------:R-:W-:Y:S01]  /*1090*/  IMAD.MOV R18, RZ, RZ, -R54 ;  /* 0x000000ffff127224 */ /* 0x000fe200078e0a36 */
[----:B------:R-:W-:Y:S05]  /*10a0*/  BSSY.RECONVERGENT B0, `(.L_x_10) ;  /* 0x0000019000007945 */ /* 0x000fea0003800200 */
[----:B------:R-:W1:Y:S01]  /*10b0*/  I2F.F64 R40, R18 ;  /* 0x0000001200287312 */ /* 0x000e620000201c00 */
[----:B0-----:R-:W-:Y:S02]  /*10c0*/  DFMA R10, -R38, R2, 1 ;  /* 0x3ff00000260a742b */ /* 0x001fe40000000102 */
[----:B-1----:R-:W-:-:S06]  /*10d0*/  DMUL R40, R40, 0.5 ;  /* 0x3fe0000028287828 */ /* 0x002fcc0000000000 */
[----:B------:R-:W-:Y:S02]  /*10e0*/  DFMA R10, R10, R10, R10 ;  /* 0x0000000a0a0a722b */ /* 0x000fe4000000000a */
[----:B------:R-:W-:-:S06]  /*10f0*/  DADD R12, -R20, R40 ;  /* 0x00000000140c7229 */ /* 0x000fcc0000000128 */
[----:B------:R-:W-:Y:S01]  /*1100*/  DFMA R10, R2, R10, R2 ;  /* 0x0000000a020a722b */ /* 0x000fe20000000002 */
[----:B------:R0:W1:Y:S07]  /*1110*/  F2F.F32.F64 R21, R14 ;  /* 0x0000000e00157310 */ /* 0x00006e0000301000 */
        /* <DEDUP_REMOVED lines=8> */
[----:B01----:R-:W-:Y:S05]  /*11a0*/  @P0 BRA P1, `(.L_x_11) ;  /* 0x0000000000200947 */ /* 0x003fea0000800000 */
        /* <DEDUP_REMOVED lines=8> */
.L_x_11:
[----:B------:R-:W-:Y:S05]  /*1230*/  BSYNC.RECONVERGENT B0 ;  /* 0x0000000000007941 */ /* 0x000fea0003800200 */
.L_x_10:
[C-C-:B------:R-:W-:Y:S01]  /*1240*/  FFMA R62, R48.reuse, R45, R65.reuse ;  /* 0x0000002d303e7223 */ /* 0x140fe20000000041 */
[----:B------:R-:W0:Y:S01]  /*1250*/  F2F.F32.F64 R20, R2 ;  /* 0x0000000200147310 */ /* 0x000e220000301000 */
[----:B------:R-:W-:Y:S01]  /*1260*/  BSSY.RECONVERGENT B0, `(.L_x_12) ;  /* 0x000008b000007945 */ /* 0x000fe20003800200 */
[C-C-:B------:R-:W-:Y:S01]  /*1270*/  FFMA R16, R48.reuse, R44, R65.reuse ;  /* 0x0000002c30107223 */ /* 0x140fe20000000041 */
[----:B------:R-:W-:Y:S01]  /*1280*/  FFMA R15, R48, R21, R65 ;  /* 0x00000015300f7223 */ /* 0x000fe20000000041 */
[----:B------:R-:W-:Y:S01]  /*1290*/  IADD3 R57, PT, PT, R57, 0x1, RZ ;  /* 0x0000000139397810 */ /* 0x000fe20007ffe0ff */
[C-C-:B------:R-:W-:Y:S01]  /*12a0*/  FFMA R19, R51.reuse, R23, R0.reuse ;  /* 0x0000001733137223 */ /* 0x140fe20000000000 */
[C-C-:B------:R-:W-:Y:S01]  /*12b0*/  FFMA R18, R51.reuse, R22, R0.reuse ;  /* 0x0000001633127223 */ /* 0x140fe20000000000 */
[C-C-:B------:R-:W-:Y:S01]  /*12c0*/  FFMA R17, R51.reuse, R21, R0.reuse ;  /* 0x0000001533117223 */ /* 0x140fe20000000000 */
[----:B------:R-:W1:Y:S01]  /*12d0*/  F2F.F64.F32 R62, R62 ;  /* 0x0000003e003e7310 */ /* 0x000e620000201800 */
[C-C-:B------:R-:W-:Y:S01]  /*12e0*/  FFMA R14, R46.reuse, R44, R43.reuse ;  /* 0x0000002c2e0e7223 */ /* 0x140fe2000000002b */
[C-C-:B------:R-:W-:Y:S01]  /*12f0*/  FFMA R13, R46.reuse, R23, R43.reuse ;  /* 0x000000172e0d7223 */ /* 0x140fe2000000002b */
[----:B------:R-:W-:Y:S01]  /*1300*/  FFMA R12, R46, R22, R43 ;  /* 0x000000162e0c7223 */ /* 0x000fe2000000002b */
[----:B------:R-:W-:Y:S01]  /*1310*/  PRMT R11, RZ, 0x7610, R11 ;  /* 0x00007610ff0b7816 */ /* 0x000fe2000000000b */
[-C--:B0-----:R-:W-:Y:S01]  /*1320*/  FFMA R8, R48, R20.reuse, R65 ;  /* 0x0000001430087223 */ /* 0x081fe20000000041 */
[----:B------:R-:W-:Y:S01]  /*1330*/  FFMA R10, R51, R20, R0 ;  /* 0x00000014330a7223 */ /* 0x000fe20000000000 */
[----:B------:R-:W-:Y:S01]  /*1340*/  IMAD.MOV.U32 R65, RZ, RZ, 0x501502f9 ;  /* 0x501502f9ff417424 */ /* 0x000fe200078e00ff */
[----:B-1----:R-:W-:-:S06]  /*1350*/  DSETP.GT.AND P0, PT, R30, R62, PT ;  /* 0x0000003e1e00722a */ /* 0x002fcc0003f04000 */
[----:B------:R-:W-:-:S14]  /*1360*/  DSETP.GEU.OR P0, PT, R36, R62, !P0 ;  /* 0x0000003e2400722a */ /* 0x000fdc000470e400 */
[----:B------:R-:W-:Y:S05]  /*1370*/  @P0 BRA `(.L_x_13) ;  /* 0x0000000400e40947 */ /* 0x000fea0003800000 */
[----:B------:R-:W-:-:S06]  /*1380*/  FFMA R2, R46, R45, R43 ;  /* 0x0000002d2e027223 */ /* 0x000fcc000000002b */
[----:B------:R-:W0:Y:S02]  /*1390*/  F2F.F64.F32 R2, R2 ;  /* 0x0000000200027310 */ /* 0x000e240000201800 */
[----:B0-----:R-:W-:-:S06]  /*13a0*/  DSETP.GT.AND P0, PT, R28, R2, PT ;  /* 0x000000021c00722a */ /* 0x001fcc0003f04000 */
[----:B------:R-:W-:-:S14]  /*13b0*/  DSETP.GEU.OR P0, PT, R40, R2, !P0 ;  /* 0x000000022800722a */ /* 0x000fdc000470e400 */
[----:B------:R-:W-:Y:S05]  /*13c0*/  @P0 BRA `(.L_x_13) ;  /* 0x0000000400d00947 */ /* 0x000fea0003800000 */
[----:B------:R-:W-:Y:S01]  /*13d0*/  FSETP.GEU.AND P0, PT, R45, 1.00000000000000000000e+10, PT ;  /* 0x501502f92d00780b */ /* 0x000fe20003f0e000 */
[----:B------:R-:W-:-:S12]  /*13e0*/  IMAD.MOV.U32 R11, RZ, RZ, 0x1 ;  /* 0x00000001ff0b7424 */ /* 0x000fd800078e00ff */
[----:B------:R-:W-:Y:S05]  /*13f0*/  @P0 BRA `(.L_x_13) ;  /* 0x0000000400c40947 */ /* 0x000fea0003800000 */
[----:B------:R-:W-:Y:S01]  /*1400*/  PRMT R0, R49, 0x9910, RZ ;  /* 0x0000991031007816 */ /* 0x000fe200000000ff */
[----:B------:R-:W-:Y:S02]  /*1410*/  DADD R4, R30, R62 ;  /* 0x000000001e047229 */ /* 0x000fe4000000003e */
[----:B------:R-:W-:Y:S01]  /*1420*/  DADD R42, R28, R2 ;  /* 0x000000001c2a7229 */ /* 0x000fe20000000002 */
[----:B------:R-:W-:-:S03]  /*1430*/  ISETP.GE.AND P0, PT, R0, 0x1, PT ;  /* 0x000000010000780c */ /* 0x000fc60003f06270 */
[----:B------:R0:W1:Y:S08]  /*1440*/  F2I.F64.TRUNC R9, R4 ;  /* 0x0000000400097311 */ /* 0x000070000030d100 */
[----:B------:R0:W2:Y:S02]  /*1450*/  F2I.F64.TRUNC R7, R42 ;  /* 0x0000002a00077311 */ /* 0x0000a4000030d100 */
[----:B------:R-:W-:Y:S05]  /*1460*/  @!P0 BRA `(.L_x_14) ;  /* 0x0000000000588947 */ /* 0x000fea0003800000 */
[----:B------:R-:W3:Y:S01]  /*1470*/  MUFU.RCP64H R65, R25 ;  /* 0x0000001900417308 */ /* 0x000ee20000001800 */
[----:B------:R-:W-:-:S05]  /*1480*/  VIADD R64, R25, 0x300402 ;  /* 0x0030040219407836 */ /* 0x000fca0000000000 */
[----:B------:R-:W-:Y:S01]  /*1490*/  FSETP.GEU.AND P0, PT, |R64|, 5.8789094863358348022e-39, PT ;  /* 0x004004024000780b */ /* 0x000fe20003f0e200 */
[----:B---3--:R-:W-:-:S08]  /*14a0*/  DFMA R62, -R24, R64, 1 ;  /* 0x3ff00000183e742b */ /* 0x008fd00000000140 */
[----:B------:R-:W-:-:S08]  /*14b0*/  DFMA R62, R62, R62, R62 ;  /* 0x0000003e3e3e722b */ /* 0x000fd0000000003e */
[----:B------:R-:W-:-:S08]  /*14c0*/  DFMA R62, R64, R62, R64 ;  /* 0x0000003e403e722b */ /* 0x000fd00000000040 */
[----:B------:R-:W-:-:S08]  /*14d0*/  DFMA R2, -R24, R62, 1 ;  /* 0x3ff000001802742b */ /* 0x000fd0000000013e */
[----:B------:R-:W-:Y:S01]  /*14e0*/  DFMA R62, R62, R2, R62 ;  /* 0x000000023e3e722b */ /* 0x000fe2000000003e */
[----:B------:R-:W-:Y:S10]  /*14f0*/  @P0 BRA `(.L_x_15) ;  /* 0x0000000000200947 */ /* 0x000ff40003800000 */
[----:B------:R-:W-:Y:S01]  /*1500*/  LOP3.LUT R2, R25, 0x7fffffff, RZ, 0xc0, !PT ;  /* 0x7fffffff19027812 */ /* 0x000fe200078ec0ff */
[----:B------:R-:W-:Y:S01]  /*1510*/  IMAD.MOV.U32 R3, RZ, RZ, R25 ;  /* 0x000000ffff037224 */ /* 0x000fe200078e0019 */
[----:B------:R-:W-:Y:S02]  /*1520*/  MOV R62, R24 ;  /* 0x00000018003e7202 */ /* 0x000fe40000000f00 */
[----:B------:R-:W-:Y:S01]  /*1530*/  MOV R0, 0x1560 ;  /* 0x0000156000007802 */ /* 0x000fe20000000f00 */
[----:B------:R-:W-:-:S07]  /*1540*/  VIADD R2, R2, 0xfff00000 ;  /* 0xfff0000002027836 */ /* 0x000fce0000000000 */
[----:B012---:R-:W-:Y:S05]  /*1550*/  CALL.REL.NOINC `($__internal_0_$__cuda_sm20_dblrcp_rn_slowpath_v3) ;  /* 0x0000003400b47944 */ /* 0x007fea0003c00000 */
[----:B------:R-:W-:Y:S01]  /*1560*/  IMAD.MOV.U32 R62, RZ, RZ, R2 ;  /* 0x000000ffff3e7224 */ /* 0x000fe200078e0002 */
[----:B------:R-:W-:-:S07]  /*1570*/  MOV R63, R3 ;  /* 0x00000003003f7202 */ /* 0x000fce0000000f00 */
.L_x_15:
[----:B-1----:R-:W1:Y:S02]  /*1580*/  I2F.F64 R2, R9 ;  /* 0x0000000900027312 */ /* 0x002e640000201c00 */
[----:B-1----:R-:W-:-:S08]  /*1590*/  DADD R2, -R4, R2 ;  /* 0x0000000004027229 */ /* 0x002fd00000000102 */
[----:B------:R-:W-:-:S08]  /*15a0*/  DADD R68, R2, 1 ;  /* 0x3ff0000002447429 */ /* 0x000fd00000000000 */
[----:B------:R-:W-:Y:S01]  /*15b0*/  DMUL R68, R68, R62 ;  /* 0x0000003e44447228 */ /* 0x000fe20000000000 */
[----:B------:R-:W-:Y:S10]  /*15c0*/  BRA `(.L_x_16) ;  /* 0x0000000000507947 */ /* 0x000ff40003800000 */
.L_x_14:
        /* <DEDUP_REMOVED lines=11> */
[----:B------:R-:W-:Y:S01]  /*1680*/  MOV R0, 0x16c0 ;  /* 0x000016c000007802 */ /* 0x000fe20000000f00 */
[----:B------:R-:W-:Y:S01]  /*1690*/  IMAD.MOV.U32 R3, RZ, RZ, R25 ;  /* 0x000000ffff037224 */ /* 0x000fe200078e0019 */
[----:B------:R-:W-:-:S07]  /*16a0*/  IADD3 R2, PT, PT, R2, -0x100000, RZ ;  /* 0xfff0000002027810 */ /* 0x000fce0007ffe0ff */
[----:B012---:R-:W-:Y:S05]  /*16b0*/  CALL.REL.NOINC `($__internal_0_$__cuda_sm20_dblrcp_rn_slowpath_v3) ;  /* 0x00000034005c7944 */ /* 0x007fea0003c00000 */
[----:B------:R-:W-:Y:S02]  /*16c0*/  IMAD.MOV.U32 R62, RZ, RZ, R2 ;  /* 0x000000ffff3e7224 */ /* 0x000fe400078e0002 */
[----:B------:R-:W-:-:S07]  /*16d0*/  IMAD.MOV.U32 R63, RZ, RZ, R3 ;  /* 0x000000ffff3f7224 */ /* 0x000fce00078e0003 */
.L_x_17:
[----:B-1----:R-:W1:Y:S02]  /*16e0*/  I2F.F64 R2, R9 ;  /* 0x0000000900027312 */ /* 0x002e640000201c00 */
[----:B-1----:R-:W-:-:S08]  /*16f0*/  DADD R2, R4, -R2 ;  /* 0x0000000004027229 */ /* 0x002fd00000000802 */
[----:B------:R-:W-:-:S11]  /*1700*/  DMUL R68, R2, -R62 ;  /* 0x8000003e02447228 */ /* 0x000fd60000000000 */
.L_x_16:
[----:B------:R-:W1:Y:S08]  /*1710*/  MUFU.RCP R2, R51 ;  /* 0x0000003300027308 */ /* 0x000e700000001000 */
[----:B------:R-:W3:Y:S01]  /*1720*/  I2F.S16 R0, R50 ;  /* 0x0000003200007306 */ /* 0x000ee20000101400 */
[----:B-1----:R-:W-:-:S04]  /*1730*/  FFMA R3, -R51, R2, 1 ;  /* 0x3f80000033037423 */ /* 0x002fc80000000102 */
[----:B------:R-:W-:-:S03]  /*1740*/  FFMA R3, R2, R3, R2 ;  /* 0x0000000302037223 */ /* 0x000fc60000000002 */
[----:B---3--:R-:W1:Y:S01]  /*1750*/  FCHK P0, R0, R51 ;  /* 0x0000003300007302 */ /* 0x008e620000000000 */
[----:B------:R-:W-:-:S04]  /*1760*/  FFMA R2, R0, R3, RZ ;  /* 0x0000000300027223 */ /* 0x000fc800000000ff */
[----:B0-----:R-:W-:-:S04]  /*1770*/  FFMA R4, -R51, R2, R0 ;  /* 0x0000000233047223 */ /* 0x001fc80000000100 */
[----:B------:R-:W-:Y:S01]  /*1780*/  FFMA R5, R3, R4, R2 ;  /* 0x0000000403057223 */ /* 0x000fe20000000002 */
[----:B-1----:R-:W-:Y:S06]  /*1790*/  @!P0 BRA `(.L_x_18) ;  /* 0x0000000000108947 */ /* 0x002fec0003800000 */
[----:B------:R-:W-:Y:S01]  /*17a0*/  IMAD.MOV.U32 R3, RZ, RZ, R51 ;  /* 0x000000ffff037224 */ /* 0x000fe200078e0033 */
[----:B------:R-:W-:-:S07]  /*17b0*/  MOV R62, 0x17d0 ;  /* 0x000017d0003e7802 */ /* 0x000fce0000000f00 */
[----:B--2---:R-:W-:Y:S05]  /*17c0*/  CALL.REL.NOINC `($__internal_2_$__cuda_sm3x_div_rn_noftz_f32_slowpath) ;  /* 0x0000003c00387944 */ /* 0x004fea0003c00000 */
[----:B------:R-:W-:-:S07]  /*17d0*/  MOV R5, R0 ;  /* 0x0000000000057202 */ /* 0x000fce0000000f00 */
.L_x_18:
[----:B------:R-:W-:Y:S01]  /*17e0*/  PRMT R0, R47, 0x9910, RZ ;  /* 0x000099102f007816 */ /* 0x000fe200000000ff */
[----:B------:R0:W1:Y:S01]  /*17f0*/  F2F.F32.F64 R6, R68 ;  /* 0x0000004400067310 */ /* 0x0000620000301000 */
[----:B------:R-:W-:Y:S02]  /*1800*/  VIADD R4, R55, 0xffffffff ;  /* 0xffffffff37047836 */ /* 0x000fe40000000000 */
[----:B------:R-:W-:-:S13]  /*1810*/  ISETP.GE.AND P0, PT, R0, 0x1, PT ;  /* 0x000000010000780c */ /* 0x000fda0003f06270 */
[----:B01----:R-:W-:Y:S05]  /*1820*/  @!P0 BRA `(.L_x_19) ;  /* 0x0000000000608947 */ /* 0x003fea0003800000 */
[----:B------:R-:W0:Y:S01]  /*1830*/  MUFU.RCP64H R65, R39 ;  /* 0x0000002700417308 */ /* 0x000e220000001800 */
[----:B------:R-:W-:-:S05]  /*1840*/  VIADD R64, R39, 0x300402 ;  /* 0x0030040227407836 */ /* 0x000fca0000000000 */
[----:B------:R-:W-:Y:S01]  /*1850*/  FSETP.GEU.AND P0, PT, |R64|, 5.8789094863358348022e-39, PT ;  /* 0x004004024000780b */ /* 0x000fe20003f0e200 */
[----:B0-----:R-:W-:-:S08]  /*1860*/  DFMA R62, -R38, R64, 1 ;  /* 0x3ff00000263e742b */ /* 0x001fd00000000140 */
        /* <DEDUP_REMOVED lines=10> */
[----:B--2---:R-:W-:Y:S05]  /*1910*/  CALL.REL.NOINC `($__internal_0_$__cuda_sm20_dblrcp_rn_slowpath_v3) ;  /* 0x0000003000c47944 */ /* 0x004fea0003c00000 */
[----:B------:R-:W-:Y:S02]  /*1920*/  IMAD.MOV.U32 R62, RZ, RZ, R2 ;  /* 0x000000ffff3e7224 */ /* 0x000fe400078e0002 */
[----:B------:R-:W-:-:S07]  /*1930*/  IMAD.MOV.U32 R63, RZ, RZ, R3 ;  /* 0x000000ffff3f7224 */ /* 0x000fce00078e0003 */
.L_x_20:
[----:B--2---:R-:W0:Y:S01]  /*1940*/  I2F.F64 R2, R7 ;  /* 0x0000000700027312 */ /* 0x004e220000201c00 */
[----:B------:R-:W-:Y:S01]  /*1950*/  MOV R65, R45 ;  /* 0x0000002d00417202 */ /* 0x000fe20000000f00 */
[----:B0-----:R-:W-:-:S08]  /*1960*/  DADD R2, -R42, R2 ;  /* 0x000000002a027229 */ /* 0x001fd00000000102 */
[----:B------:R-:W-:-:S08]  /*1970*/  DADD R2, R2, 1 ;  /* 0x3ff0000002027429 */ /* 0x000fd00000000000 */
[----:B------:R-:W-:-:S06]  /*1980*/  DMUL R2, R2, R62 ;  /* 0x0000003e02027228 */ /* 0x000fcc0000000000 */
[----:B------:R0:W1:Y:S01]  /*1990*/  F2F.F32.F64 R42, R2 ;  /* 0x00000002002a7310 */ /* 0x0000620000301000 */
[----:B------:R-:W-:Y:S05]  /*19a0*/  BRA `(.L_x_13) ;  /* 0x0000000000587947 */ /* 0x000fea0003800000 */
.L_x_19:
        /* <DEDUP_REMOVED lines=14> */
[----:B--2---:R-:W-:Y:S05]  /*1a90*/  CALL.REL.NOINC `($__internal_0_$__cuda_sm20_dblrcp_rn_slowpath_v3) ;  /* 0x0000003000647944 */ /* 0x004fea0003c00000 */
[----:B------:R-:W-:Y:S02]  /*1aa0*/  IMAD.MOV.U32 R62, RZ, RZ, R2 ;  /* 0x000000ffff3e7224 */ /* 0x000fe400078e0002 */
[----:B------:R-:W-:-:S07]  /*1ab0*/  IMAD.MOV.U32 R63, RZ, RZ, R3 ;  /* 0x000000ffff3f7224 */ /* 0x000fce00078e0003 */
.L_x_21:
[----:B--2---:R-:W0:Y:S01]  /*1ac0*/  I2F.F64 R2, R7 ;  /* 0x0000000700027312 */ /* 0x004e220000201c00 */
[----:B------:R-:W-:Y:S01]  /*1ad0*/  IMAD.MOV.U32 R65, RZ, RZ, R45 ;  /* 0x000000ffff417224 */ /* 0x000fe200078e002d */
[----:B0-----:R-:W-:-:S08]  /*1ae0*/  DADD R2, R42, -R2 ;  /* 0x000000002a027229 */ /* 0x001fd00000000802 */
[----:B------:R-:W-:-:S06]  /*1af0*/  DMUL R2, R2, -R62 ;  /* 0x8000003e02027228 */ /* 0x000fcc0000000000 */
[----:B------:R2:W3:Y:S05]  /*1b00*/  F2F.F32.F64 R42, R2 ;  /* 0x00000002002a7310 */ /* 0x0004ea0000301000 */
.L_x_13:
[----:B------:R-:W-:Y:S05]  /*1b10*/  BSYNC.RECONVERGENT B0 ;  /* 0x0000000000007941 */ /* 0x000fea0003800200 */
.L_x_12:
[----:B------:R-:W4:Y:S01]  /*1b20*/  F2F.F64.F32 R62, R16 ;  /* 0x00000010003e7310 */ /* 0x000f220000201800 */
[----:B------:R-:W-:Y:S01]  /*1b30*/  BSSY.RECONVERGENT B0, `(.L_x_22) ;  /* 0x000007e000007945 */ /* 0x000fe20003800200 */
[----:B----4-:R-:W-:-:S06]  /*1b40*/  DSETP.GT.AND P0, PT, R30, R62, PT ;  /* 0x0000003e1e00722a */ /* 0x010fcc0003f04000 */
[----:B------:R-:W-:-:S14]  /*1b50*/  DSETP.GEU.OR P0, PT, R36, R62, !P0 ;  /* 0x0000003e2400722a */ /* 0x000fdc000470e400 */
[----:B------:R-:W-:Y:S05]  /*1b60*/  @P0 BRA `(.L_x_23) ;  /* 0x0000000400e80947 */ /* 0x000fea0003800000 */
[----:B0-2---:R-:W0:Y:S02]  /*1b70*/  F2F.F64.F32 R2, R14 ;  /* 0x0000000e00027310 */ /* 0x005e240000201800 */
[----:B0-----:R-:W-:-:S06]  /*1b80*/  DSETP.GT.AND P0, PT, R28, R2, PT ;  /* 0x000000021c00722a */ /* 0x001fcc0003f04000 */
[----:B------:R-:W-:-:S14]  /*1b90*/  DSETP.GEU.OR P0, PT, R40, R2, !P0 ;  /* 0x000000022800722a */ /* 0x000fdc000470e400 */
[----:B------:R-:W-:Y:S05]  /*1ba0*/  @P0 BRA `(.L_x_23) ;  /* 0x0000000400d80947 */ /* 0x000fea0003800000 */
[----:B------:R-:W-:Y:S02]  /*1bb0*/  FSETP.GT.AND P0, PT, R65, R44, PT ;  /* 0x0000002c4100720b */ /* 0x000fe40003f04000 */
[----:B------:R-:W-:-:S11]  /*1bc0*/  IADD3 R11, PT, PT, R11, 0x1, RZ ;  /* 0x000000010b0b7810 */ /* 0x000fd60007ffe0ff */
[----:B------:R-:W-:Y:S05]  /*1bd0*/  @!P0 BRA `(.L_x_23) ;  /* 0x0000000400cc8947 */ /* 0x000fea0003800000 */
[----:B------:R-:W-:Y:S01]  /*1be0*/  PRMT R0, R49, 0x9910, RZ ;  /* 0x0000991031007816 */ /* 0x000fe200000000ff */
[----:B------:R-:W-:Y:S02]  /*1bf0*/  DADD R4, R30, R62 ;  /* 0x000000001e047229 */ /* 0x000fe4000000003e */
[----:B-1-3--:R-:W-:Y:S01]  /*1c00*/  DADD R42, R28, R2 ;  /* 0x000000001c2a7229 */ /* 0x00afe20000000002 */
        /* <DEDUP_REMOVED lines=21> */
.L_x_25:
[----:B-1----:R-:W1:Y:S02]  /*1d60*/  I2F.F64 R2, R9 ;  /* 0x0000000900027312 */ /* 0x002e640000201c00 */
[----:B-1----:R-:W-:-:S08]  /*1d70*/  DADD R2, R2, -R4 ;  /* 0x0000000002027229 */ /* 0x002fd00000000804 */
[----:B------:R-:W-:-:S08]  /*1d80*/  DADD R68, R2, 1 ;  /* 0x3ff0000002447429 */ /* 0x000fd00000000000 */
[----:B------:R-:W-:Y:S01]  /*1d90*/  DMUL R68, R68, R62 ;  /* 0x0000003e44447228 */ /* 0x000fe20000000000 */
[----:B------:R-:W-:Y:S10]  /*1da0*/  BRA `(.L_x_26) ;  /* 0x0000000000507947 */ /* 0x000ff40003800000 */
.L_x_24:
        /* <DEDUP_REMOVED lines=17> */
.L_x_27:
[----:B-1----:R-:W1:Y:S02]  /*1ec0*/  I2F.F64 R2, R9 ;  /* 0x0000000900027312 */ /* 0x002e640000201c00 */
[----:B-1----:R-:W-:-:S08]  /*1ed0*/  DADD R2, -R2, R4 ;  /* 0x0000000002027229 */ /* 0x002fd00000000104 */
[----:B------:R-:W-:-:S11]  /*1ee0*/  DMUL R68, R2, -R62 ;  /* 0x8000003e02447228 */ /* 0x000fd60000000000 */
.L_x_26:
[----:B------:R-:W1:Y:S08]  /*1ef0*/  MUFU.RCP R0, R51 ;  /* 0x0000003300007308 */ /* 0x000e700000001000 */
[----:B0-----:R-:W0:Y:S01]  /*1f00*/  I2F.S16 R4, R50 ;  /* 0x0000003200047306 */ /* 0x001e220000101400 */
[----:B-1----:R-:W-:-:S04]  /*1f10*/  FFMA R3, -R51, R0, 1 ;  /* 0x3f80000033037423 */ /* 0x002fc80000000100 */
[----:B------:R-:W-:-:S03]  /*1f20*/  FFMA R0, R0, R3, R0 ;  /* 0x0000000300007223 */ /* 0x000fc60000000000 */
[----:B0-----:R-:W0:Y:S01]  /*1f30*/  FCHK P0, R4, R51 ;  /* 0x0000003304007302 */ /* 0x001e220000000000 */
[----:B------:R-:W-:-:S04]  /*1f40*/  FFMA R2, R0, R4, RZ ;  /* 0x0000000400027223 */ /* 0x000fc800000000ff */
[----:B------:R-:W-:-:S04]  /*1f50*/  FFMA R3, -R51, R2, R4 ;  /* 0x0000000233037223 */ /* 0x000fc80000000104 */
[----:B------:R-:W-:Y:S01]  /*1f60*/  FFMA R0, R0, R3, R2 ;  /* 0x0000000300007223 */ /* 0x000fe20000000002 */
[----:B0-----:R-:W-:Y:S06]  /*1f70*/  @!P0 BRA `(.L_x_28) ;  /* 0x0000000000108947 */ /* 0x001fec0003800000 */
[----:B------:R-:W-:Y:S01]  /*1f80*/  IMAD.MOV.U32 R0, RZ, RZ, R4 ;  /* 0x000000ffff007224 */ /* 0x000fe200078e0004 */
[----:B------:R-:W-:Y:S01]  /*1f90*/  MOV R62, 0x1fc0 ;  /* 0x00001fc0003e7802 */ /* 0x000fe20000000f00 */
[----:B------:R-:W-:-:S07]  /*1fa0*/  IMAD.MOV.U32 R3, RZ, RZ, R51 ;  /* 0x000000ffff037224 */ /* 0x000fce00078e0033 */
[----:B--2---:R-:W-:Y:S05]  /*1fb0*/  CALL.REL.NOINC `($__internal_2_$__cuda_sm3x_div_rn_noftz_f32_slowpath) ;  /* 0x00000034003c7944 */ /* 0x004fea0003c00000 */
.L_x_28:
[----:B------:R-:W-:Y:S01]  /*1fc0*/  PRMT R2, R47, 0x9910, RZ ;  /* 0x000099102f027816 */ /* 0x000fe200000000ff */
[----:B------:R0:W1:Y:S01]  /*1fd0*/  F2F.F32.F64 R6, R68 ;  /* 0x0000004400067310 */ /* 0x0000620000301000 */
[----:B------:R-:W-:Y:S02]  /*1fe0*/  IMAD.MOV.U32 R5, RZ, RZ, R0 ;  /* 0x000000ffff057224 */ /* 0x000fe400078e0000 */
[----:B------:R-:W-:-:S13]  /*1ff0*/  ISETP.GE.AND P0, PT, R2, 0x1, PT ;  /* 0x000000010200780c */ /* 0x000fda0003f06270 */
[----:B01----:R-:W-:Y:S05]  /*2000*/  @!P0 BRA `(.L_x_29) ;  /* 0x0000000000648947 */ /* 0x003fea0003800000 */
[----:B------:R-:W0:Y:S01]  /*2010*/  MUFU.RCP64H R65, R39 ;  /* 0x0000002700417308 */ /* 0x000e220000001800 */
[----:B------:R-:W-:-:S04]  /*2020*/  IADD3 R64, PT, PT, R39, 0x300402, RZ ;  /* 0x0030040227407810 */ /* 0x000fc80007ffe0ff */
[----:B------:R-:W-:Y:S02]  /*2030*/  FSETP.GEU.AND P0, PT, |R64|, 5.8789094863358348022e-39, PT ;  /* 0x004004024000780b */ /* 0x000fe40003f0e200 */
        /* <DEDUP_REMOVED lines=9> */
[----:B------:R-:W-:Y:S02]  /*20d0*/  IMAD.MOV.U32 R3, RZ, RZ, R39 ;  /* 0x000000ffff037224 */ /* 0x000fe400078e0027 */
[----:B------:R-:W-:-:S07]  /*20e0*/  VIADD R2, R2, 0xfff00000 ;  /* 0xfff0000002027836 */ /* 0x000fce0000000000 */
[----:B--2---:R-:W-:Y:S05]  /*20f0*/  CALL.REL.NOINC `($__internal_0_$__cuda_sm20_dblrcp_rn_slowpath_v3) ;  /* 0x0000002800cc7944 */ /* 0x004fea0003c00000 */
[----:B------:R-:W-:Y:S01]  /*2100*/  MOV R62, R2 ;  /* 0x00000002003e7202 */ /* 0x000fe20000000f00 */
[----:B------:R-:W-:-:S07]  /*2110*/  IMAD.MOV.U32 R63, RZ, RZ, R3 ;  /* 0x000000ffff3f7224 */ /* 0x000fce00078e0003 */
.L_x_30:
[----:B--2---:R-:W0:Y:S01]  /*2120*/  I2F.F64 R2, R7 ;  /* 0x0000000700027312 */ /* 0x004e220000201c00 */
[----:B------:R-:W-:Y:S02]  /*2130*/  IMAD.MOV.U32 R65, RZ, RZ, R44 ;  /* 0x000000ffff417224 */ /* 0x000fe400078e002c */
[----:B------:R-:W-:Y:S01]  /*2140*/  IMAD.MOV.U32 R4, RZ, RZ, RZ ;  /* 0x000000ffff047224 */ /* 0x000fe200078e00ff */
[----:B0-----:R-:W-:-:S08]  /*2150*/  DADD R2, R2, -R42 ;  /* 0x0000000002027229 */ /* 0x001fd0000000082a */
[----:B------:R-:W-:-:S08]  /*2160*/  DADD R2, R2, 1 ;  /* 0x3ff0000002027429 */ /* 0x000fd00000000000 */
[----:B------:R-:W-:-:S06]  /*2170*/  DMUL R2, R2, R62 ;  /* 0x0000003e02027228 */ /* 0x000fcc0000000000 */
[----:B------:R4:W0:Y:S01]  /*2180*/  F2F.F32.F64 R42, R2 ;  /* 0x00000002002a7310 */ /* 0x0008220000301000 */
[----:B------:R-:W-:Y:S05]  /*2190*/  BRA `(.L_x_23) ;  /* 0x00000000005c7947 */ /* 0x000fea0003800000 */
.L_x_29:
        /* <DEDUP_REMOVED lines=17> */
.L_x_31:
[----:B--2---:R-:W0:Y:S01]  /*22b0*/  I2F.F64 R2, R7 ;  /* 0x0000000700027312 */ /* 0x004e220000201c00 */
[----:B------:R-:W-:Y:S02]  /*22c0*/  IMAD.MOV.U32 R65, RZ, RZ, R44 ;  /* 0x000000ffff417224 */ /* 0x000fe400078e002c */
[----:B------:R-:W-:Y:S01]  /*22d0*/  IMAD.MOV.U32 R4, RZ, RZ, RZ ;  /* 0x000000ffff047224 */ /* 0x000fe200078e00ff */
[----:B0-----:R-:W-:-:S08]  /*22e0*/  DADD R2, -R2, R42 ;  /* 0x0000000002027229 */ /* 0x001fd0000000012a */
[----:B------:R-:W-:-:S06]  /*22f0*/  DMUL R2, R2, -R62 ;  /* 0x8000003e02027228 */ /* 0x000fcc0000000000 */
[----:B------:R0:W1:Y:S05]  /*2300*/  F2F.F32.F64 R42, R2 ;  /* 0x00000002002a7310 */ /* 0x00006a0000301000 */
.L_x_23:
[----:B------:R-:W-:Y:S05]  /*2310*/  BSYNC.RECONVERGENT B0 ;  /* 0x0000000000007941 */ /* 0x000fea0003800200 */
.L_x_22:
[----:B------:R-:W5:Y:S01]  /*2320*/  F2F.F64.F32 R44, R19 ;  /* 0x00000013002c7310 */ /* 0x000f620000201800 */
[----:B------:R-:W-:Y:S01]  /*2330*/  BSSY.RECONVERGENT B0, `(.L_x_32) ;  /* 0x000007c000007945 */ /* 0x000fe20003800200 */
[----:B-----5:R-:W-:-:S06]  /*2340*/  DSETP.GT.AND P0, PT, R32, R44, PT ;  /* 0x0000002c2000722a */ /* 0x020fcc0003f04000 */
[----:B------:R-:W-:-:S14]  /*2350*/  DSETP.GEU.OR P0, PT, R26, R44, !P0 ;  /* 0x0000002c1a00722a */ /* 0x000fdc000470e400 */
[----:B------:R-:W-:Y:S05]  /*2360*/  @P0 BRA `(.L_x_33) ;  /* 0x0000000400e00947 */ /* 0x000fea0003800000 */
[----:B0-2-4-:R-:W0:Y:S02]  /*2370*/  F2F.F64.F32 R2, R13 ;  /* 0x0000000d00027310 */ /* 0x015e240000201800 */
        /* <DEDUP_REMOVED lines=30> */
.L_x_35:
[----:B-1----:R-:W0:Y:S02]  /*2560*/  I2F.F64 R2, R4 ;  /* 0x0000000400027312 */ /* 0x002e240000201c00 */
[----:B0-----:R-:W-:-:S08]  /*2570*/  DADD R44, -R44, R2 ;  /* 0x000000002c2c7229 */ /* 0x001fd00000000102 */
[----:B------:R-:W-:-:S08]  /*2580*/  DADD R44, R44, 1 ;  /* 0x3ff000002c2c7429 */ /* 0x000fd00000000000 */
[----:B------:R-:W-:Y:S01]  /*2590*/  DMUL R44, R44, R62 ;  /* 0x0000003e2c2c7228 */ /* 0x000fe20000000000 */
[----:B------:R-:W-:Y:S10]  /*25a0*/  BRA `(.L_x_36) ;  /* 0x0000000000507947 */ /* 0x000ff40003800000 */
.L_x_34:
        /* <DEDUP_REMOVED lines=17> */
.L_x_37:
[----:B-1----:R-:W1:Y:S02]  /*26c0*/  I2F.F64 R2, R4 ;  /* 0x0000000400027312 */ /* 0x002e640000201c00 */
[----:B-1----:R-:W-:-:S08]  /*26d0*/  DADD R2, R44, -R2 ;  /* 0x000000002c027229 */ /* 0x002fd00000000802 */
[----:B0-----:R-:W-:-:S11]  /*26e0*/  DMUL R44, R2, -R62 ;  /* 0x8000003e022c7228 */ /* 0x001fd60000000000 */
.L_x_36:
[----:B------:R-:W0:Y:S08]  /*26f0*/  MUFU.RCP R3, R48 ;  /* 0x0000003000037308 */ /* 0x000e300000001000 */
[----:B------:R-:W1:Y:S01]  /*2700*/  I2F.S16 R0, R49 ;  /* 0x0000003100007306 */ /* 0x000e620000101400 */
[----:B0-----:R-:W-:-:S04]  /*2710*/  FFMA R2, -R48, R3, 1 ;  /* 0x3f80000030027423 */ /* 0x001fc80000000103 */
[----:B------:R-:W-:-:S03]  /*2720*/  FFMA R3, R3, R2, R3 ;  /* 0x0000000203037223 */ /* 0x000fc60000000003 */
[----:B-1----:R-:W0:Y:S01]  /*2730*/  FCHK P0, R0, R48 ;  /* 0x0000003000007302 */ /* 0x002e220000000000 */
[----:B------:R-:W-:-:S04]  /*2740*/  FFMA R2, R0, R3, RZ ;  /* 0x0000000300027223 */ /* 0x000fc800000000ff */
[----:B------:R-:W-:-:S04]  /*2750*/  FFMA R5, -R48, R2, R0 ;  /* 0x0000000230057223 */ /* 0x000fc80000000100 */
[----:B------:R-:W-:Y:S01]  /*2760*/  FFMA R6, R3, R5, R2 ;  /* 0x0000000503067223 */ /* 0x000fe20000000002 */
[----:B0-----:R-:W-:Y:S06]  /*2770*/  @!P0 BRA `(.L_x_38) ;  /* 0x0000000000108947 */ /* 0x001fec0003800000 */
[----:B------:R-:W-:Y:S01]  /*2780*/  IMAD.MOV.U32 R3, RZ, RZ, R48 ;  /* 0x000000ffff037224 */ /* 0x000fe200078e0030 */
[----:B------:R-:W-:-:S07]  /*2790*/  MOV R62, 0x27b0 ;  /* 0x000027b0003e7802 */ /* 0x000fce0000000f00 */
[----:B--2---:R-:W-:Y:S05]  /*27a0*/  CALL.REL.NOINC `($__internal_2_$__cuda_sm3x_div_rn_noftz_f32_slowpath) ;  /* 0x0000002c00407944 */ /* 0x004fea0003c00000 */
[----:B------:R-:W-:-:S07]  /*27b0*/  IMAD.MOV.U32 R6, RZ, RZ, R0 ;  /* 0x000000ffff067224 */ /* 0x000fce00078e0000 */
.L_x_38:
[----:B------:R-:W-:Y:S01]  /*27c0*/  PRMT R0, R47, 0x9910, RZ ;  /* 0x000099102f007816 */ /* 0x000fe200000000ff */
[----:B------:R0:W1:Y:S01]  /*27d0*/  F2F.F32.F64 R5, R44 ;  /* 0x0000002c00057310 */ /* 0x0000620000301000 */
[----:B------:R-:W-:Y:S02]  /*27e0*/  VIADD R9, R56, 0xffffffff ;  /* 0xffffffff38097836 */ /* 0x000fe40000000000 */
        /* <DEDUP_REMOVED lines=19> */
.L_x_40:
[----:B--2---:R-:W0:Y:S01]  /*2920*/  I2F.F64 R2, R7 ;  /* 0x0000000700027312 */ /* 0x004e220000201c00 */
[----:B------:R-:W-:Y:S01]  /*2930*/  IMAD.MOV.U32 R65, RZ, RZ, R23 ;  /* 0x000000ffff417224 */ /* 0x000fe200078e0017 */
[----:B0-----:R-:W-:-:S08]  /*2940*/  DADD R2, R2, -R42 ;  /* 0x0000000002027229 */ /* 0x001fd0000000082a */
[----:B------:R-:W-:-:S08]  /*2950*/  DADD R2, R2, 1 ;  /* 0x3ff0000002027429 */ /* 0x000fd00000000000 */
[----:B------:R-:W-:-:S06]  /*2960*/  DMUL R2, R2, R44 ;  /* 0x0000002c02027228 */ /* 0x000fcc0000000000 */
[----:B------:R0:W1:Y:S01]  /*2970*/  F2F.F32.F64 R42, R2 ;  /* 0x00000002002a7310 */ /* 0x0000620000301000 */
[----:B------:R-:W-:Y:S05]  /*2980*/  BRA `(.L_x_33) ;  /* 0x0000000000587947 */ /* 0x000fea0003800000 */
.L_x_39:
        /* <DEDUP_REMOVED lines=15> */
[----:B------:R-:W-:Y:S01]  /*2a80*/  IMAD.MOV.U32 R44, RZ, RZ, R2 ;  /* 0x000000ffff2c7224 */ /* 0x000fe200078e0002 */
[----:B------:R-:W-:-:S07]  /*2a90*/  MOV R45, R3 ;  /* 0x00000003002d7202 */ /* 0x000fce0000000f00 */
.L_x_41:
[----:B--2---:R-:W0:Y:S01]  /*2aa0*/  I2F.F64 R2, R7 ;  /* 0x0000000700027312 */ /* 0x004e220000201c00 */
[----:B------:R-:W-:Y:S01]  /*2ab0*/  IMAD.MOV.U32 R65, RZ, RZ, R23 ;  /* 0x000000ffff417224 */ /* 0x000fe200078e0017 */
[----:B0-----:R-:W-:-:S08]  /*2ac0*/  DADD R2, -R2, R42 ;  /* 0x0000000002027229 */ /* 0x001fd0000000012a */
[----:B------:R-:W-:-:S06]  /*2ad0*/  DMUL R2, R2, -R44 ;  /* 0x8000002c02027228 */ /* 0x000fcc0000000000 */
[----:B------:R0:W1:Y:S05]  /*2ae0*/  F2F.F32.F64 R42, R2 ;  /* 0x00000002002a7310 */ /* 0x00006a0000301000 */
.L_x_33:
[----:B------:R-:W-:Y:S05]  /*2af0*/  BSYNC.RECONVERGENT B0 ;  /* 0x0000000000007941 */ /* 0x000fea0003800200 */
.L_x_32:
[----:B------:R-:W5:Y:S01]  /*2b00*/  F2F.F64.F32 R18, R18 ;  /* 0x0000001200127310 */ /* 0x000f620000201800 */
[----:B------:R-:W-:Y:S01]  /*2b10*/  BSSY.RECONVERGENT B0, `(.L_x_42) ;  /* 0x000007a000007945 */ /* 0x000fe20003800200 */
[----:B-----5:R-:W-:-:S06]  /*2b20*/  DSETP.GT.AND P0, PT, R32, R18, PT ;  /* 0x000000122000722a */ /* 0x020fcc0003f04000 */
[----:B------:R-:W-:-:S14]  /*2b30*/  DSETP.GEU.OR P0, PT, R26, R18, !P0 ;  /* 0x000000121a00722a */ /* 0x000fdc000470e400 */
[----:B------:R-:W-:Y:S05]  /*2b40*/  @P0 BRA `(.L_x_43) ;  /* 0x0000000400d80947 */ /* 0x000fea0003800000 */
[----:B------:R-:W5:Y:S02]  /*2b50*/  F2F.F64.F32 R12, R12 ;  /* 0x0000000c000c7310 */ /* 0x000f640000201800 */
[----:B-----5:R-:W-:-:S06]  /*2b60*/  DSETP.GT.AND P0, PT, R28, R12, PT ;  /* 0x0000000c1c00722a */ /* 0x020fcc0003f04000 */
[----:B------:R-:W-:-:S14]  /*2b70*/  DSETP.GEU.OR P0, PT, R40, R12, !P0 ;  /* 0x0000000c2800722a */ /* 0x000fdc000470e400 */
[----:B------:R-:W-:Y:S05]  /*2b80*/  @P0 BRA `(.L_x_43) ;  /* 0x0000000400c80947 */ /* 0x000fea0003800000 */
[----:B------:R-:W-:Y:S01]  /*2b90*/  FSETP.GT.AND P0, PT, R65, R22, PT ;  /* 0x000000164100720b */ /* 0x000fe20003f04000 */
[----:B------:R-:W-:-:S12]  /*2ba0*/  VIADD R11, R11, 0x1 ;  /* 0x000000010b0b7836 */ /* 0x000fd80000000000 */
[----:B------:R-:W-:Y:S05]  /*2bb0*/  @!P0 BRA `(.L_x_43) ;  /* 0x0000000400bc8947 */ /* 0x000fea0003800000 */
[----:B------:R-:W-:Y:S01]  /*2bc0*/  PRMT R0, R50, 0x9910, RZ ;  /* 0x0000991032007816 */ /* 0x000fe200000000ff */
[----:B------:R-:W-:Y:S02]  /*2bd0*/  DADD R18, R32, R18 ;  /* 0x0000000020127229 */ /* 0x000fe40000000012 */
[----:B------:R-:W-:Y:S01]  /*2be0*/  DADD R12, R28, R12 ;  /* 0x000000001c0c7229 */ /* 0x000fe2000000000c */
[----:B------:R-:W-:-:S03]  /*2bf0*/  ISETP.GE.AND P0, PT, R0, 0x1, PT ;  /* 0x000000010000780c */ /* 0x000fc60003f06270 */
[----:B------:R0:W0:Y:S08]  /*2c00*/  F2I.F64.TRUNC R4, R18 ;  /* 0x0000001200047311 */ /* 0x000030000030d100 */
[----:B------:R0:W0:Y:S02]  /*2c10*/  F2I.F64.TRUNC R7, R12 ;  /* 0x0000000c00077311 */ /* 0x000024000030d100 */
[----:B------:R-:W-:Y:S05]  /*2c20*/  @!P0 BRA `(.L_x_44) ;  /* 0x0000000000588947 */ /* 0x000fea0003800000 */
[----:B------:R-:W5:Y:S01]  /*2c30*/  MUFU.RCP64H R43, R35 ;  /* 0x00000023002b7308 */ /* 0x000f620000001800 */
[----:B01-3--:R-:W-:-:S05]  /*2c40*/  VIADD R42, R35, 0x300402 ;  /* 0x00300402232a7836 */ /* 0x00bfca0000000000 */
[----:B------:R-:W-:Y:S01]  /*2c50*/  FSETP.GEU.AND P0, PT, |R42|, 5.8789094863358348022e-39, PT ;  /* 0x004004022a00780b */ /* 0x000fe20003f0e200 */
[----:B-----5:R-:W-:-:S08]  /*2c60*/  DFMA R40, -R34, R42, 1 ;  /* 0x3ff000002228742b */ /* 0x020fd0000000012a */
[----:B------:R-:W-:-:S08]  /*2c70*/  DFMA R40, R40, R40, R40 ;  /* 0x000000282828722b */ /* 0x000fd00000000028 */
[----:B------:R-:W-:-:S08]  /*2c80*/  DFMA R40, R42, R40, R42 ;  /* 0x000000282a28722b */ /* 0x000fd0000000002a */
[----:B--2-4-:R-:W-:-:S08]  /*2c90*/  DFMA R2, -R34, R40, 1 ;  /* 0x3ff000002202742b */ /* 0x014fd00000000128 */
[----:B------:R-:W-:Y:S01]  /*2ca0*/  DFMA R40, R40, R2, R40 ;  /* 0x000000022828722b */ /* 0x000fe20000000028 */
[----:B------:R-:W-:Y:S10]  /*2cb0*/  @P0 BRA `(.L_x_45) ;  /* 0x0000000000200947 */ /* 0x000ff40003800000 */
[----:B------:R-:W-:Y:S01]  /*2cc0*/  LOP3.LUT R2, R35, 0x7fffffff, RZ, 0xc0, !PT ;  /* 0x7fffffff23027812 */ /* 0x000fe200078ec0ff */
[----:B------:R-:W-:Y:S01]  /*2cd0*/  IMAD.MOV.U32 R3, RZ, RZ, R35 ;  /* 0x000000ffff037224 */ /* 0x000fe200078e0023 */
[----:B------:R-:W-:Y:S02]  /*2ce0*/  MOV R62, R34 ;  /* 0x00000022003e7202 */ /* 0x000fe40000000f00 */
[----:B------:R-:W-:Y:S01]  /*2cf0*/  MOV R0, 0x2d20 ;  /* 0x00002d2000007802 */ /* 0x000fe20000000f00 */
[----:B------:R-:W-:-:S07]  /*2d00*/  VIADD R2, R2, 0xfff00000 ;  /* 0xfff0000002027836 */ /* 0x000fce0000000000 */
[----:B------:R-:W-:Y:S05]  /*2d10*/  CALL.REL.NOINC `($__internal_0_$__cuda_sm20_dblrcp_rn_slowpath_v3) ;  /* 0x0000001c00c47944 */ /* 0x000fea0003c00000 */
[----:B------:R-:W-:Y:S01]  /*2d20*/  IMAD.MOV.U32 R40, RZ, RZ, R2 ;  /* 0x000000ffff287224 */ /* 0x000fe200078e0002 */
[----:B------:R-:W-:-:S07]  /*2d30*/  MOV R41, R3 ;  /* 0x0000000300297202 */ /* 0x000fce0000000f00 */
.L_x_45:
[----:B------:R-:W0:Y:S02]  /*2d40*/  I2F.F64 R2, R4 ;  /* 0x0000000400027312 */ /* 0x000e240000201c00 */
[----:B0-----:R-:W-:-:S08]  /*2d50*/  DADD R18, R2, -R18 ;  /* 0x0000000002127229 */ /* 0x001fd00000000812 */
[----:B------:R-:W-:-:S08]  /*2d60*/  DADD R18, R18, 1 ;  /* 0x3ff0000012127429 */ /* 0x000fd00000000000 */
[----:B------:R-:W-:Y:S01]  /*2d70*/  DMUL R18, R18, R40 ;  /* 0x0000002812127228 */ /* 0x000fe20000000000 */
[----:B------:R-:W-:Y:S10]  /*2d80*/  BRA `(.L_x_46) ;  /* 0x0000000000507947 */ /* 0x000ff40003800000 */
.L_x_44:
        /* <DEDUP_REMOVED lines=11> */
[----:B------:R-:W-:Y:S01]  /*2e40*/  MOV R0, 0x2e80 ;  /* 0x00002e8000007802 */ /* 0x000fe20000000f00 */
[----:B------:R-:W-:Y:S01]  /*2e50*/  IMAD.MOV.U32 R3, RZ, RZ, R35 ;  /* 0x000000ffff037224 */ /* 0x000fe200078e0023 */
[----:B------:R-:W-:-:S07]  /*2e60*/  IADD3 R2, PT, PT, R2, -0x100000, RZ ;  /* 0xfff0000002027810 */ /* 0x000fce0007ffe0ff */
[----:B------:R-:W-:Y:S05]  /*2e70*/  CALL.REL.NOINC `($__internal_0_$__cuda_sm20_dblrcp_rn_slowpath_v3) ;  /* 0x0000001c006c7944 */ /* 0x000fea0003c00000 */
[----:B------:R-:W-:Y:S02]  /*2e80*/  IMAD.MOV.U32 R40, RZ, RZ, R2 ;  /* 0x000000ffff287224 */ /* 0x000fe400078e0002 */
[----:B------:R-:W-:-:S07]  /*2e90*/  IMAD.MOV.U32 R41, RZ, RZ, R3 ;  /* 0x000000ffff297224 */ /* 0x000fce00078e0003 */
.L_x_47:
[----:B------:R-:W0:Y:S02]  /*2ea0*/  I2F.F64 R2, R4 ;  /* 0x0000000400027312 */ /* 0x000e240000201c00 */
[----:B0-----:R-:W-:-:S08]  /*2eb0*/  DADD R2, -R2, R18 ;  /* 0x0000000002027229 */ /* 0x001fd00000000112 */
[----:B------:R-:W-:-:S11]  /*2ec0*/  DMUL R18, R2, -R40 ;  /* 0x8000002802127228 */ /* 0x000fd60000000000 */
.L_x_46:
        /* <DEDUP_REMOVED lines=10> */
[----:B------:R-:W-:Y:S02]  /*2f70*/  MOV R3, R48 ;  /* 0x0000003000037202 */ /* 0x000fe40000000f00 */
[----:B------:R-:W-:-:S07]  /*2f80*/  MOV R62, 0x2fa0 ;  /* 0x00002fa0003e7802 */ /* 0x000fce0000000f00 */
[----:B------:R-:W-:Y:S05]  /*2f90*/  CALL.REL.NOINC `($__internal_2_$__cuda_sm3x_div_rn_noftz_f32_slowpath) ;  /* 0x0000002400447944 */ /* 0x000fea0003c00000 */
.L_x_48:
[----:B------:R-:W-:Y:S01]  /*2fa0*/  PRMT R2, R47, 0x9910, RZ ;  /* 0x000099102f027816 */ /* 0x000fe200000000ff */
[----:B------:R0:W1:Y:S01]  /*2fb0*/  F2F.F32.F64 R5, R18 ;  /* 0x0000001200057310 */ /* 0x0000620000301000 */
[----:B------:R-:W-:Y:S02]  /*2fc0*/  IMAD.MOV.U32 R6, RZ, RZ, R0 ;  /* 0x000000ffff067224 */ /* 0x000fe400078e0000 */
        /* <DEDUP_REMOVED lines=17> */
.L_x_50:
[----:B------:R-:W0:Y:S01]  /*30e0*/  I2F.F64 R18, R7 ;  /* 0x0000000700127312 */ /* 0x000e220000201c00 */
[----:B------:R-:W-:Y:S02]  /*30f0*/  IMAD.MOV.U32 R65, RZ, RZ, R22 ;  /* 0x000000ffff417224 */ /* 0x000fe400078e0016 */
[----:B------:R-:W-:Y:S01]  /*3100*/  IMAD.MOV.U32 R9, RZ, RZ, RZ ;  /* 0x000000ffff097224 */ /* 0x000fe200078e00ff */
[----:B0-----:R-:W-:-:S08]  /*3110*/  DADD R12, R18, -R12 ;  /* 0x00000000120c7229 */ /* 0x001fd0000000080c */
[----:B------:R-:W-:-:S08]  /*3120*/  DADD R12, R12, 1 ;  /* 0x3ff000000c0c7429 */ /* 0x000fd00000000000 */
[----:B------:R-:W-:-:S06]  /*3130*/  DMUL R2, R12, R2 ;  /* 0x000000020c027228 */ /* 0x000fcc0000000000 */
[----:B------:R0:W1:Y:S01]  /*3140*/  F2F.F32.F64 R42, R2 ;  /* 0x00000002002a7310 */ /* 0x0000620000301000 */
[----:B------:R-:W-:Y:S05]  /*3150*/  BRA `(.L_x_43) ;  /* 0x0000000000547947 */ /* 0x000fea0003800000 */
.L_x_49:
        /* <DEDUP_REMOVED lines=14> */
[----:B------:R-:W-:Y:S05]  /*3240*/  CALL.REL.NOINC `($__internal_0_$__cuda_sm20_dblrcp_rn_slowpath_v3) ;  /* 0x0000001800787944 */ /* 0x000fea0003c00000 */
.L_x_51:
[----:B------:R-:W0:Y:S01]  /*3250*/  I2F.F64 R18, R7 ;  /* 0x0000000700127312 */ /* 0x000e220000201c00 */
[----:B------:R-:W-:Y:S01]  /*3260*/  MOV R65, R22 ;  /* 0x0000001600417202 */ /* 0x000fe20000000f00 */
[----:B------:R-:W-:Y:S01]  /*3270*/  IMAD.MOV.U32 R9, RZ, RZ, RZ ;  /* 0x000000ffff097224 */ /* 0x000fe200078e00ff */
[----:B0-----:R-:W-:-:S08]  /*3280*/  DADD R18, -R18, R12 ;  /* 0x0000000012127229 */ /* 0x001fd0000000010c */
[----:B------:R-:W-:-:S06]  /*3290*/  DMUL R2, R18, -R2 ;  /* 0x8000000212027228 */ /* 0x000fcc0000000000 */
[----:B------:R0:W1:Y:S05]  /*32a0*/  F2F.F32.F64 R42, R2 ;  /* 0x00000002002a7310 */ /* 0x00006a0000301000 */
.L_x_43:
[----:B------:R-:W-:Y:S05]  /*32b0*/  BSYNC.RECONVERGENT B0 ;  /* 0x0000000000007941 */ /* 0x000fea0003800200 */
.L_x_42:
[----:B0-2-4-:R-:W0:Y:S01]  /*32c0*/  F2F.F64.F32 R2, R17 ;  /* 0x0000001100027310 */ /* 0x015e220000201800 */
[----:B------:R-:W-:Y:S01]  /*32d0*/  BSSY.RECONVERGENT B0, `(.L_x_52) ;  /* 0x0000078000007945 */ /* 0x000fe20003800200 */
[----:B0-----:R-:W-:-:S06]  /*32e0*/  DSETP.GT.AND P0, PT, R32, R2, PT ;  /* 0x000000022000722a */ /* 0x001fcc0003f04000 */
[----:B------:R-:W-:-:S14]  /*32f0*/  DSETP.GEU.OR P0, PT, R26, R2, !P0 ;  /* 0x000000021a00722a */ /* 0x000fdc000470e400 */
[----:B------:R-:W-:Y:S05]  /*3300*/  @P0 BRA `(.L_x_53) ;  /* 0x0000000400d00947 */ /* 0x000fea0003800000 */
[----:B------:R-:W0:Y:S02]  /*3310*/  F2F.F64.F32 R12, R15 ;  /* 0x0000000f000c7310 */ /* 0x000e240000201800 */
[----:B0-----:R-:W-:-:S06]  /*3320*/  DSETP.GT.AND P0, PT, R30, R12, PT ;  /* 0x0000000c1e00722a */ /* 0x001fcc0003f04000 */
        /* <DEDUP_REMOVED lines=9> */
[----:B------:R0:W2:Y:S08]  /*33c0*/  F2I.F64.TRUNC R9, R12 ;  /* 0x0000000c00097311 */ /* 0x0000b0000030d100 */
[----:B------:R0:W4:Y:S02]  /*33d0*/  F2I.F64.TRUNC R4, R6 ;  /* 0x0000000600047311 */ /* 0x000124000030d100 */
[----:B------:R-:W-:Y:S05]  /*33e0*/  @!P0 BRA `(.L_x_54) ;  /* 0x0000000000508947 */ /* 0x000fea0003800000 */
[----:B------:R-:W5:Y:S01]  /*33f0*/  MUFU.RCP64H R17, R35 ;  /* 0x0000002300117308 */ /* 0x000f620000001800 */
[----:B------:R-:W-:-:S05]  /*3400*/  VIADD R16, R35, 0x300402 ;  /* 0x0030040223107836 */ /* 0x000fca0000000000 */
[----:B------:R-:W-:Y:S01]  /*3410*/  FSETP.GEU.AND P0, PT, |R16|, 5.8789094863358348022e-39, PT ;  /* 0x004004021000780b */ /* 0x000fe20003f0e200 */
[----:B-----5:R-:W-:-:S08]  /*3420*/  DFMA R2, -R34, R16, 1 ;  /* 0x3ff000002202742b */ /* 0x020fd00000000110 */
        /* <DEDUP_REMOVED lines=10> */
[----:B01234-:R-:W-:Y:S05]  /*34d0*/  CALL.REL.NOINC `($__internal_0_$__cuda_sm20_dblrcp_rn_slowpath_v3) ;  /* 0x0000001400d47944 */ /* 0x01ffea0003c00000 */
.L_x_55:
[----:B----4-:R-:W0:Y:S02]  /*34e0*/  I2F.F64 R14, R4 ;  /* 0x00000004000e7312 */ /* 0x010e240000201c00 */
[----:B0-----:R-:W-:-:S08]  /*34f0*/  DADD R6, R14, -R6 ;  /* 0x000000000e067229 */ /* 0x001fd00000000806 */
[----:B------:R-:W-:-:S08]  /*3500*/  DADD R6, R6, 1 ;  /* 0x3ff0000006067429 */ /* 0x000fd00000000000 */
[----:B------:R-:W-:Y:S01]  /*3510*/  DMUL R14, R6, R2 ;  /* 0x00000002060e7228 */ /* 0x000fe20000000000 */
[----:B------:R-:W-:Y:S10]  /*3520*/  BRA `(.L_x_56) ;  /* 0x0000000000487947 */ /* 0x000ff40003800000 */
.L_x_54:
        /* <DEDUP_REMOVED lines=15> */
.L_x_57:
[----:B----4-:R-:W0:Y:S02]  /*3620*/  I2F.F64 R14, R4 ;  /* 0x00000004000e7312 */ /* 0x010e240000201c00 */
[----:B0-----:R-:W-:-:S08]  /*3630*/  DADD R6, -R14, R6 ;  /* 0x000000000e067229 */ /* 0x001fd00000000106 */
[----:B------:R-:W-:-:S11]  /*3640*/  DMUL R14, R6, -R2 ;  /* 0x80000002060e7228 */ /* 0x000fd60000000000 */
.L_x_56:
[----:B------:R-:W0:Y:S08]  /*3650*/  MUFU.RCP R3, R46 ;  /* 0x0000002e00037308 */ /* 0x000e300000001000 */
[----:B------:R-:W4:Y:S01]  /*3660*/  I2F.S16 R0, R47 ;  /* 0x0000002f00007306 */ /* 0x000f220000101400 */
[----:B0-----:R-:W-:-:S04]  /*3670*/  FFMA R2, -R46, R3, 1 ;  /* 0x3f8000002e027423 */ /* 0x001fc80000000103 */
[----:B------:R-:W-:-:S03]  /*3680*/  FFMA R3, R3, R2, R3 ;  /* 0x0000000203037223 */ /* 0x000fc60000000003 */
[----:B----4-:R-:W0:Y:S01]  /*3690*/  FCHK P0, R0, R46 ;  /* 0x0000002e00007302 */ /* 0x010e220000000000 */
[----:B------:R-:W-:-:S04]  /*36a0*/  FFMA R2, R0, R3, RZ ;  /* 0x0000000300027223 */ /* 0x000fc800000000ff */
[----:B------:R-:W-:-:S04]  /*36b0*/  FFMA R5, -R46, R2, R0 ;  /* 0x000000022e057223 */ /* 0x000fc80000000100 */
[----:B-1-3--:R-:W-:Y:S01]  /*36c0*/  FFMA R42, R3, R5, R2 ;  /* 0x00000005032a7223 */ /* 0x00afe20000000002 */
[----:B0-----:R-:W-:Y:S06]  /*36d0*/  @!P0 BRA `(.L_x_58) ;  /* 0x0000000000108947 */ /* 0x001fec0003800000 */
[----:B------:R-:W-:Y:S01]  /*36e0*/  IMAD.MOV.U32 R3, RZ, RZ, R46 ;  /* 0x000000ffff037224 */ /* 0x000fe200078e002e */
[----:B------:R-:W-:-:S07]  /*36f0*/  MOV R62, 0x3710 ;  /* 0x00003710003e7802 */ /* 0x000fce0000000f00 */
[----:B--2---:R-:W-:Y:S05]  /*3700*/  CALL.REL.NOINC `($__internal_2_$__cuda_sm3x_div_rn_noftz_f32_slowpath) ;  /* 0x0000001c00687944 */ /* 0x004fea0003c00000 */
[----:B------:R-:W-:-:S07]  /*3710*/  MOV R42, R0 ;  /* 0x00000000002a7202 */ /* 0x000fce0000000f00 */
.L_x_58:
        /* <DEDUP_REMOVED lines=22> */
.L_x_60:
[----:B--2---:R-:W0:Y:S01]  /*3880*/  I2F.F64 R2, R9 ;  /* 0x0000000900027312 */ /* 0x004e220000201c00 */
[----:B------:R-:W-:Y:S01]  /*3890*/  MOV R65, R21 ;  /* 0x0000001500417202 */ /* 0x000fe20000000f00 */
[----:B0-----:R-:W-:-:S08]  /*38a0*/  DADD R2, R2, -R12 ;  /* 0x0000000002027229 */ /* 0x001fd0000000080c */
[----:B------:R-:W-:-:S08]  /*38b0*/  DADD R2, R2, 1 ;  /* 0x3ff0000002027429 */ /* 0x000fd00000000000 */
[----:B------:R-:W-:-:S06]  /*38c0*/  DMUL R2, R2, R14 ;  /* 0x0000000e02027228 */ /* 0x000fcc0000000000 */
[----:B------:R4:W0:Y:S01]  /*38d0*/  F2F.F32.F64 R6, R2 ;  /* 0x0000000200067310 */ /* 0x0008220000301000 */
[----:B------:R-:W-:Y:S05]  /*38e0*/  BRA `(.L_x_53) ;  /* 0x0000000000587947 */ /* 0x000fea0003800000 */
.L_x_59:
        /* <DEDUP_REMOVED lines=17> */
.L_x_61:
[----:B--2---:R-:W0:Y:S01]  /*3a00*/  I2F.F64 R2, R9 ;  /* 0x0000000900027312 */ /* 0x004e220000201c00 */
[----:B------:R-:W-:Y:S01]  /*3a10*/  IMAD.MOV.U32 R65, RZ, RZ, R21 ;  /* 0x000000ffff417224 */ /* 0x000fe200078e0015 */
[----:B0-----:R-:W-:-:S08]  /*3a20*/  DADD R2, -R2, R12 ;  /* 0x0000000002027229 */ /* 0x001fd0000000010c */
[----:B------:R-:W-:-:S06]  /*3a30*/  DMUL R2, R2, -R14 ;  /* 0x8000000e02027228 */ /* 0x000fcc0000000000 */
[----:B------:R0:W2:Y:S05]  /*3a40*/  F2F.F32.F64 R6, R2 ;  /* 0x0000000200067310 */ /* 0x0000aa0000301000 */
.L_x_53:
[----:B------:R-:W-:Y:S05]  /*3a50*/  BSYNC.RECONVERGENT B0 ;  /* 0x0000000000007941 */ /* 0x000fea0003800200 */
.L_x_52:
[----:B------:R-:W5:Y:S01]  /*3a60*/  F2F.F64.F32 R12, R10 ;  /* 0x0000000a000c7310 */ /* 0x000f620000201800 */
[----:B------:R-:W-:Y:S01]  /*3a70*/  BSSY.RECONVERGENT B0, `(.L_x_62) ;  /* 0x0000078000007945 */ /* 0x000fe20003800200 */
[----:B-----5:R-:W-:-:S06]  /*3a80*/  DSETP.GT.AND P0, PT, R32, R12, PT ;  /* 0x0000000c2000722a */ /* 0x020fcc0003f04000 */
[----:B------:R-:W-:-:S14]  /*3a90*/  DSETP.GEU.OR P0, PT, R26, R12, !P0 ;  /* 0x0000000c1a00722a */ /* 0x000fdc000470e400 */
[----:B------:R-:W-:Y:S05]  /*3aa0*/  @P0 BRA `(.L_x_63) ;  /* 0x0000000400d00947 */ /* 0x000fea0003800000 */
[----:B0---4-:R-:W0:Y:S02]  /*3ab0*/  F2F.F64.F32 R2, R8 ;  /* 0x0000000800027310 */ /* 0x011e240000201800 */
[----:B0-----:R-:W-:-:S06]  /*3ac0*/  DSETP.GT.AND P0, PT, R30, R2, PT ;  /* 0x000000021e00722a */ /* 0x001fcc0003f04000 */
[----:B------:R-:W-:-:S14]  /*3ad0*/  DSETP.GEU.OR P0, PT, R36, R2, !P0 ;  /* 0x000000022400722a */ /* 0x000fdc000470e400 */
[----:B------:R-:W-:Y:S05]  /*3ae0*/  @P0 BRA `(.L_x_63) ;  /* 0x0000000400c00947 */ /* 0x000fea0003800000 */
[----:B------:R-:W-:Y:S02]  /*3af0*/  FSETP.GT.AND P0, PT, R65, R20, PT ;  /* 0x000000144100720b */ /* 0x000fe40003f04000 */
[----:B------:R-:W-:-:S11]  /*3b00*/  IADD3 R11, PT, PT, R11, 0x1, RZ ;  /* 0x000000010b0b7810 */ /* 0x000fd60007ffe0ff */
[----:B------:R-:W-:Y:S05]  /*3b10*/  @!P0 BRA `(.L_x_63) ;  /* 0x0000000400b48947 */ /* 0x000fea0003800000 */
[--C-:B------:R-:W-:Y:S01]  /*3b20*/  DADD R4, R28, R2.reuse ;  /* 0x000000001c047229 */ /* 0x100fe20000000002 */
[----:B------:R-:W-:Y:S01]  /*3b30*/  PRMT R0, R50, 0x9910, RZ ;  /* 0x0000991032007816 */ /* 0x000fe200000000ff */
[----:B------:R-:W-:-:S03]  /*3b40*/  DADD R30, R30, R2 ;  /* 0x000000001e1e7229 */ /* 0x000fc60000000002 */
[----:B------:R-:W-:-:S03]  /*3b50*/  ISETP.GE.AND P0, PT, R0, 0x1, PT ;  /* 0x000000010000780c */ /* 0x000fc60003f06270 */
[----:B------:R0:W4:Y:S08]  /*3b60*/  F2I.F64.TRUNC R9, R30 ;  /* 0x0000001e00097311 */ /* 0x000130000030d100 */
[----:B------:R0:W0:Y:S02]  /*3b70*/  F2I.F64.TRUNC R4, R4 ;  /* 0x0000000400047311 */ /* 0x000024000030d100 */
[----:B------:R-:W-:Y:S05]  /*3b80*/  @!P0 BRA `(.L_x_64) ;  /* 0x0000000000588947 */ /* 0x000fea0003800000 */
[----:B------:R-:W2:Y:S01]  /*3b90*/  MUFU.RCP64H R3, R35 ;  /* 0x0000002300037308 */ /* 0x000ea20000001800 */
[----:B------:R-:W-:-:S05]  /*3ba0*/  VIADD R2, R35, 0x300402 ;  /* 0x0030040223027836 */ /* 0x000fca0000000000 */
[----:B------:R-:W-:Y:S01]  /*3bb0*/  FSETP.GEU.AND P0, PT, |R2|, 5.8789094863358348022e-39, PT ;  /* 0x004004020200780b */ /* 0x000fe20003f0e200 */
[----:B--2---:R-:W-:-:S08]  /*3bc0*/  DFMA R6, -R34, R2, 1 ;  /* 0x3ff000002206742b */ /* 0x004fd00000000102 */
        /* <DEDUP_REMOVED lines=10> */
[----:B01-34-:R-:W-:Y:S05]  /*3c70*/  CALL.REL.NOINC `($__internal_0_$__cuda_sm20_dblrcp_rn_slowpath_v3) ;  /* 0x0000000c00ec7944 */ /* 0x01bfea0003c00000 */
.L_x_65:
[----:B------:R-:W-:-:S06]  /*3c80*/  DADD R12, R32, R12 ;  /* 0x00000000200c7229 */ /* 0x000fcc000000000c */
[----:B------:R-:W2:Y:S08]  /*3c90*/  F2I.F64.TRUNC R0, R12 ;  /* 0x0000000c00007311 */ /* 0x000eb0000030d100 */
[----:B--2---:R-:W2:Y:S02]  /*3ca0*/  I2F.F64 R6, R0 ;  /* 0x0000000000067312 */ /* 0x004ea40000201c00 */
[----:B--2---:R-:W-:-:S08]  /*3cb0*/  DADD R6, -R12, R6 ;  /* 0x000000000c067229 */ /* 0x004fd00000000106 */
[----:B------:R-:W-:-:S08]  /*3cc0*/  DADD R6, R6, 1 ;  /* 0x3ff0000006067429 */ /* 0x000fd00000000000 */
[----:B------:R-:W-:Y:S01]  /*3cd0*/  DMUL R6, R6, R2 ;  /* 0x0000000206067228 */ /* 0x000fe20000000000 */
[----:B------:R-:W-:Y:S10]  /*3ce0*/  BRA `(.L_x_66) ;  /* 0x0000000000507947 */ /* 0x000ff40003800000 */
.L_x_64:
        /* <DEDUP_REMOVED lines=15> */
.L_x_67:
[----:B------:R-:W-:-:S06]  /*3de0*/  DADD R12, R32, R12 ;  /* 0x00000000200c7229 */ /* 0x000fcc000000000c */
[----:B------:R-:W2:Y:S08]  /*3df0*/  F2I.F64.TRUNC R0, R12 ;  /* 0x0000000c00007311 */ /* 0x000eb0000030d100 */
[----:B--2---:R-:W2:Y:S02]  /*3e00*/  I2F.F64 R6, R0 ;  /* 0x0000000000067312 */ /* 0x004ea40000201c00 */
[----:B--2---:R-:W-:-:S08]  /*3e10*/  DADD R6, R12, -R6 ;  /* 0x000000000c067229 */ /* 0x004fd00000000806 */
[----:B------:R-:W-:-:S11]  /*3e20*/  DMUL R6, R6, -R2 ;  /* 0x8000000206067228 */ /* 0x000fd60000000000 */
.L_x_66:
[----:B------:R-:W2:Y:S08]  /*3e30*/  MUFU.RCP R3, R46 ;  /* 0x0000002e00037308 */ /* 0x000eb00000001000 */
[----:B0-----:R-:W0:Y:S01]  /*3e40*/  I2F.S16 R5, R47 ;  /* 0x0000002f00057306 */ /* 0x001e220000101400 */
[----:B--2---:R-:W-:-:S04]  /*3e50*/  FFMA R0, -R46, R3, 1 ;  /* 0x3f8000002e007423 */ /* 0x004fc80000000103 */
        /* <DEDUP_REMOVED lines=9> */
[----:B-1-34-:R-:W-:Y:S05]  /*3ef0*/  CALL.REL.NOINC `($__internal_2_$__cuda_sm3x_div_rn_noftz_f32_slowpath) ;  /* 0x00000014006c7944 */ /* 0x01afea0003c00000 */
.L_x_68:
[----:B------:R-:W-:Y:S01]  /*3f00*/  PRMT R2, R49, 0x9910, RZ ;  /* 0x0000991031027816 */ /* 0x000fe200000000ff */
[----:B------:R0:W2:Y:S01]  /*3f10*/  F2F.F32.F64 R5, R6 ;  /* 0x0000000600057310 */ /* 0x0000a20000301000 */
[----:B-1-3--:R-:W-:Y:S02]  /*3f20*/  IMAD.MOV.U32 R42, RZ, RZ, R0 ;  /* 0x000000ffff2a7224 */ /* 0x00afe400078e0000 */
[----:B------:R-:W-:-:S13]  /*3f30*/  ISETP.GE.AND P0, PT, R2, 0x1, PT ;  /* 0x000000010200780c */ /* 0x000fda0003f06270 */
[----:B0-2---:R-:W-:Y:S05]  /*3f40*/  @!P0 BRA `(.L_x_69) ;  /* 0x0000000000588947 */ /* 0x005fea0003800000 */
        /* <DEDUP_REMOVED lines=14> */
[----:B----4-:R-:W-:Y:S05]  /*4030*/  CALL.REL.NOINC `($__internal_0_$__cuda_sm20_dblrcp_rn_slowpath_v3) ;  /* 0x0000000800fc7944 */ /* 0x010fea0003c00000 */
.L_x_70:
[----:B----4-:R-:W0:Y:S02]  /*4040*/  I2F.F64 R6, R9 ;  /* 0x0000000900067312 */ /* 0x010e240000201c00 */
[----:B0-----:R-:W-:Y:S01]  /*4050*/  DADD R30, R6, -R30 ;  /* 0x00000000061e7229 */ /* 0x001fe2000000081e */
[----:B------:R-:W-:-:S07]  /*4060*/  IMAD.MOV.U32 R7, RZ, RZ, RZ ;  /* 0x000000ffff077224 */ /* 0x000fce00078e00ff */
[----:B------:R-:W-:-:S08]  /*4070*/  DADD R30, R30, 1 ;  /* 0x3ff000001e1e7429 */ /* 0x000fd00000000000 */
[----:B------:R-:W-:-:S06]  /*4080*/  DMUL R2, R30, R2 ;  /* 0x000000021e027228 */ /* 0x000fcc0000000000 */
[----:B------:R0:W1:Y:S01]  /*4090*/  F2F.F32.F64 R6, R2 ;  /* 0x0000000200067310 */ /* 0x0000620000301000 */
[----:B------:R-:W-:Y:S05]  /*40a0*/  BRA `(.L_x_63) ;  /* 0x0000000000507947 */ /* 0x000fea0003800000 */
.L_x_69:
        /* <DEDUP_REMOVED lines=14> */
[----:B----4-:R-:W-:Y:S05]  /*4190*/  CALL.REL.NOINC `($__internal_0_$__cuda_sm20_dblrcp_rn_slowpath_v3) ;  /* 0x0000000800a47944 */ /* 0x010fea0003c00000 */
.L_x_71:
[----:B----4-:R-:W0:Y:S02]  /*41a0*/  I2F.F64 R6, R9 ;  /* 0x0000000900067312 */ /* 0x010e240000201c00 */
[----:B0-----:R-:W-:Y:S01]  /*41b0*/  DADD R30, -R6, R30 ;  /* 0x00000000061e7229 */ /* 0x001fe2000000011e */
[----:B------:R-:W-:-:S07]  /*41c0*/  MOV R7, RZ ;  /* 0x000000ff00077202 */ /* 0x000fce0000000f00 */
[----:B------:R-:W-:-:S06]  /*41d0*/  DMUL R2, R30, -R2 ;  /* 0x800000021e027228 */ /* 0x000fcc0000000000 */
[----:B------:R0:W1:Y:S05]  /*41e0*/  F2F.F32.F64 R6, R2 ;  /* 0x0000000200067310 */ /* 0x00006a0000301000 */
.L_x_63:
[----:B------:R-:W-:Y:S05]  /*41f0*/  BSYNC.RECONVERGENT B0 ;  /* 0x0000000000007941 */ /* 0x000fea0003800200 */
.L_x_62:
[----:B------:R-:W-:Y:S01]  /*4200*/  LOP3.LUT R11, R11, 0xffff, RZ, 0xc0, !PT ;  /* 0x0000ffff0b0b7812 */ /* 0x000fe200078ec0ff */
[----:B------:R-:W-:Y:S03]  /*4210*/  BSSY.RECONVERGENT B0, `(.L_x_72) ;  /* 0x0000092000007945 */ /* 0x000fe60003800200 */
[----:B------:R-:W-:-:S13]  /*4220*/  ISETP.GE.U32.AND P0, PT, R11, 0x2, PT ;  /* 0x000000020b00780c */ /* 0x000fda0003f06070 */
[----:B------:R-:W-:Y:S05]  /*4230*/  @!P0 BRA `(.L_x_73) ;  /* 0x00000008003c8947 */ /* 0x000fea0003800000 */
[----:B0---4-:R-:W0:Y:S08]  /*4240*/  MUFU.RCP R3, R48 ;  /* 0x0000003000037308 */ /* 0x011e300000001000 */
[----:B------:R-:W4:Y:S01]  /*4250*/  I2F.S16 R11, R49 ;  /* 0x00000031000b7306 */ /* 0x000f220000101400 */
[----:B0-----:R-:W-:-:S04]  /*4260*/  FFMA R8, -R48, R3, 1 ;  /* 0x3f80000030087423 */ /* 0x001fc80000000103 */
[----:B------:R-:W-:-:S03]  /*4270*/  FFMA R8, R3, R8, R3 ;  /* 0x0000000803087223 */ /* 0x000fc60000000003 */
[----:B----4-:R-:W0:Y:S01]  /*4280*/  FCHK P0, R11, R48 ;  /* 0x000000300b007302 */ /* 0x010e220000000000 */
[----:B------:R-:W-:-:S04]  /*4290*/  FFMA R3, R8, R11, RZ ;  /* 0x0000000b08037223 */ /* 0x000fc800000000ff */
[----:B------:R-:W-:-:S04]  /*42a0*/  FFMA R0, -R48, R3, R11 ;  /* 0x0000000330007223 */ /* 0x000fc8000000010b */
[----:B------:R-:W-:Y:S01]  /*42b0*/  FFMA R8, R8, R0, R3 ;  /* 0x0000000008087223 */ /* 0x000fe20000000003 */
[----:B0-----:R-:W-:Y:S06]  /*42c0*/  @!P0 BRA `(.L_x_74) ;  /* 0x0000000000148947 */ /* 0x001fec0003800000 */
[----:B------:R-:W-:Y:S01]  /*42d0*/  IMAD.MOV.U32 R0, RZ, RZ, R11 ;  /* 0x000000ffff007224 */ /* 0x000fe200078e000b */
[----:B------:R-:W-:Y:S01]  /*42e0*/  MOV R62, 0x4310 ;  /* 0x00004310003e7802 */ /* 0x000fe20000000f00 */
[----:B------:R-:W-:-:S07]  /*42f0*/  IMAD.MOV.U32 R3, RZ, RZ, R48 ;  /* 0x000000ffff037224 */ /* 0x000fce00078e0030 */
[----:B-123--:R-:W-:Y:S05]  /*4300*/  CALL.REL.NOINC `($__internal_2_$__cuda_sm3x_div_rn_noftz_f32_slowpath) ;  /* 0x0000001000687944 */ /* 0x00efea0003c00000 */
[----:B------:R-:W-:-:S07]  /*4310*/  MOV R8, R0 ;  /* 0x0000000000087202 */ /* 0x000fce0000000f00 */
.L_x_74:
[----:B------:R-:W0:Y:S01]  /*4320*/  MUFU.RCP R11, R46 ;  /* 0x0000002e000b7308 */ /* 0x000e220000001000 */
[----:B------:R-:W-:-:S07]  /*4330*/  PRMT R10, R49, 0x9910, RZ ;  /* 0x00009910310a7816 */ /* 0x000fce00000000ff */
        /* <DEDUP_REMOVED lines=13> */
.L_x_75:
        /* <DEDUP_REMOVED lines=14> */
.L_x_76:
[----:B------:R-:W-:Y:S01]  /*44f0*/  ISETP.GE.AND P0, PT, R9, R56, PT ;  /* 0x000000380900720c */ /* 0x000fe20003f06270 */
[----:B------:R-:W-:Y:S01]  /*4500*/  BSSY.RECONVERGENT B1, `(.L_x_77) ;  /* 0x0000047000017945 */ /* 0x000fe20003800200 */
[C---:B------:R-:W-:Y:S02]  /*4510*/  LOP3.LUT R2, R4.reuse, R9, RZ, 0xfc, !PT ;  /* 0x0000000904027212 */ /* 0x040fe400078efcff */
[----:B------:R-:W-:-:S04]  /*4520*/  ISETP.GE.OR P0, PT, R4, R55, P0 ;  /* 0x000000370400720c */ /* 0x000fc80000706670 */
[----:B------:R-:W-:Y:S02]  /*4530*/  ISETP.LT.OR P0, PT, R2, RZ, P0 ;  /* 0x000000ff0200720c */ /* 0x000fe40000701670 */
[----:B------:R-:W-:Y:S02]  /*4540*/  CS2R R2, SRZ ;  /* 0x0000000000027805 */ /* 0x000fe4000001ff00 */
[----:B------:R-:W-:-:S04]  /*4550*/  ISETP.LT.OR P0, PT, R7, RZ, P0 ;  /* 0x000000ff0700720c */ /* 0x000fc80000701670 */
[----:B------:R-:W-:-:S13]  /*4560*/  ISETP.GE.OR P0, PT, R7, R54, P0 ;  /* 0x000000360700720c */ /* 0x000fda0000706670 */
[----:B------:R-:W-:Y:S05]  /*4570*/  @P0 BRA `(.L_x_78) ;  /* 0x0000000000fc0947 */ /* 0x000fea0003800000 */
[----:B------:R-:W-:Y:S01]  /*4580*/  PRMT R25, R50, 0x9910, RZ ;  /* 0x0000991032197816 */ /* 0x000fe200000000ff */
[----:B------:R-:W-:Y:S01]  /*4590*/  IMAD.MOV.U32 R13, RZ, RZ, R9 ;  /* 0x000000ffff0d7224 */ /* 0x000fe200078e0009 */
[----:B------:R-:W-:Y:S01]  /*45a0*/  MOV R18, R4 ;  /* 0x0000000400127202 */ /* 0x000fe20000000f00 */
[----:B------:R-:W-:-:S07]  /*45b0*/  IMAD.MOV.U32 R19, RZ, RZ, R7 ;  /* 0x000000ffff137224 */ /* 0x000fce00078e0007 */
.L_x_82:
[----:B-12---:R-:W-:Y:S01]  /*45c0*/  FSETP.GEU.AND P0, PT, R5, R6, PT ;  /* 0x000000060500720b */ /* 0x006fe20003f0e000 */
[----:B------:R-:W-:-:S12]  /*45d0*/  BSSY.RECONVERGENT B2, `(.L_x_79) ;  /* 0x000002d000027945 */ /* 0x000fd80003800200 */
[----:B------:R-:W-:Y:S05]  /*45e0*/  @P0 BRA `(.L_x_80) ;  /* 0x0000000000580947 */ /* 0x000fea0003800000 */
[----:B---3--:R-:W-:Y:S01]  /*45f0*/  FSETP.GEU.AND P0, PT, R42, R5, PT ;  /* 0x000000052a00720b */ /* 0x008fe20003f0e000 */
[----:B------:R-:W0:-:S12]  /*4600*/  LDC.64 R16, c[0x0][0x398] ;  /* 0x0000e600ff107b82 */ /* 0x000e180000000a00 */
[-C--:B------:R-:W-:Y:S01]  /*4610*/  @!P0 IMAD R14, R56, R19.reuse, R13 ;  /* 0x00000013380e8224 */ /* 0x080fe200078e020d */
[----:B------:R-:W-:-:S03]  /*4620*/  @!P0 IADD3 R19, PT, PT, R12, R19, RZ ;  /* 0x000000130c138210 */ /* 0x000fc60007ffe0ff */
[----:B------:R-:W-:Y:S02]  /*4630*/  @!P0 IMAD R15, R55, R14, R18 ;  /* 0x0000000e370f8224 */ /* 0x000fe400078e0212 */
[----:B------:R-:W-:-:S04]  /*4640*/  @P0 IMAD R20, R56, R19, R13 ;  /* 0x0000001338140224 */ /* 0x000fc800078e020d */
[----:B------:R-:W-:Y:S02]  /*4650*/  @P0 IMAD R21, R55, R20, R18 ;  /* 0x0000001437150224 */ /* 0x000fe400078e0212 */
[----:B0-----:R-:W-:-:S04]  /*4660*/  @!P0 IMAD.WIDE R14, R15, 0x4, R16 ;  /* 0x000000040f0e8825 */ /* 0x001fc800078e0210 */
[----:B------:R-:W-:Y:S02]  /*4670*/  @P0 IMAD.WIDE R16, R21, 0x4, R16 ;  /* 0x0000000415100825 */ /* 0x000fe400078e0210 */
[----:B------:R-:W2:Y:S04]  /*4680*/  @!P0 LDG.E R15, desc[UR10][R14.64] ;  /* 0x0000000a0e0f8981 */ /* 0x000ea8000c1e1900 */
[----:B------:R-:W3:Y:S01]  /*4690*/  @P0 LDG.E R16, desc[UR10][R16.64] ;  /* 0x0000000a10100981 */ /* 0x000ee2000c1e1900 */
[----:B------:R-:W-:Y:S02]  /*46a0*/  @!P0 IMAD.MOV.U32 R23, RZ, RZ, R11 ;  /* 0x000000ffff178224 */ /* 0x000fe400078e000b */
[C---:B------:R-:W-:Y:S01]  /*46b0*/  @!P0 FADD R22, -R42.reuse, R6 ;  /* 0x000000062a168221 */ /* 0x040fe20000000100 */
[C-C-:B------:R-:W-:Y:S01]  /*46c0*/  @!P0 FADD R20, -R42.reuse, R5.reuse ;  /* 0x000000052a148221 */ /* 0x140fe20000000100 */
[--C-:B------:R-:W-:Y:S01]  /*46d0*/  @P0 FADD R23, R42, -R5.reuse ;  /* 0x800000052a170221 */ /* 0x100fe20000000000 */
[----:B------:R-:W-:Y:S01]  /*46e0*/  @P0 FADD R22, R6, -R5 ;  /* 0x8000000506160221 */ /* 0x000fe20000000000 */
[----:B------:R-:W-:Y:S01]  /*46f0*/  @P0 MOV R20, R0 ;  /* 0x0000000000140202 */ /* 0x000fe20000000f00 */
[----:B------:R-:W-:-:S02]  /*4700*/  @P0 IMAD.IADD R18, R25, 0x1, R18 ;  /* 0x0000000119120824 */ /* 0x000fc400078e0212 */
[----:B--2---:R-:W-:Y:S01]  /*4710*/  @!P0 FMUL R21, R42, R15 ;  /* 0x0000000f2a158220 */ /* 0x004fe20000400000 */
[----:B------:R-:W-:Y:S02]  /*4720*/  @P0 IMAD.MOV.U32 R42, RZ, RZ, R5 ;  /* 0x000000ffff2a0224 */ /* 0x000fe400078e0005 */
[----:B---3--:R-:W-:Y:S01]  /*4730*/  @P0 FMUL R21, R16, R5 ;  /* 0x0000000510150220 */ /* 0x008fe20000400000 */
[----:B------:R-:W-:Y:S06]  /*4740*/  BRA `(.L_x_81) ;  /* 0x0000000000547947 */ /* 0x000fec0003800000 */
.L_x_80:
[----:B---3--:R-:W-:Y:S01]  /*4750*/  FSETP.GEU.AND P0, PT, R42, R6, PT ;  /* 0x000000062a00720b */ /* 0x008fe20003f0e000 */
[----:B------:R-:W0:-:S12]  /*4760*/  LDC.64 R14, c[0x0][0x398] ;  /* 0x0000e600ff0e7b82 */ /* 0x000e180000000a00 */
[----:B------:R-:W-:Y:S02]  /*4770*/  @!P0 IMAD R16, R56, R19, R13 ;  /* 0x0000001338108224 */ /* 0x000fe400078e020d */
[----:B------:R-:W-:Y:S02]  /*4780*/  @!P0 IMAD.IADD R19, R12, 0x1, R19 ;  /* 0x000000010c138824 */ /* 0x000fe400078e0213 */
[----:B------:R-:W-:Y:S02]  /*4790*/  @!P0 IMAD R17, R55, R16, R18 ;  /* 0x0000001037118224 */ /* 0x000fe400078e0212 */
[----:B------:R-:W-:-:S04]  /*47a0*/  @P0 IMAD R20, R56, R19, R13 ;  /* 0x0000001338140224 */ /* 0x000fc800078e020d */
[----:B------:R-:W-:Y:S02]  /*47b0*/  @P0 IMAD R21, R55, R20, R18 ;  /* 0x0000001437150224 */ /* 0x000fe400078e0212 */
[----:B0-----:R-:W-:-:S04]  /*47c0*/  @!P0 IMAD.WIDE R16, R17, 0x4, R14 ;  /* 0x0000000411108825 */ /* 0x001fc800078e020e */
[----:B------:R-:W-:Y:S02]  /*47d0*/  @P0 IMAD.WIDE R14, R21, 0x4, R14 ;  /* 0x00000004150e0825 */ /* 0x000fe400078e020e */
[----:B------:R-:W2:Y:S04]  /*47e0*/  @!P0 LDG.E R17, desc[UR10][R16.64] ;  /* 0x0000000a10118981 */ /* 0x000ea8000c1e1900 */
[----:B------:R-:W3:Y:S01]  /*47f0*/  @P0 LDG.E R15, desc[UR10][R14.64] ;  /* 0x0000000a0e0f0981 */ /* 0x000ee2000c1e1900 */
[----:B------:R-:W-:Y:S01]  /*4800*/  @!P0 MOV R23, R11 ;  /* 0x0000000b00178202 */ /* 0x000fe20000000f00 */
[C-C-:B------:R-:W-:Y:S01]  /*4810*/  @!P0 FADD R20, -R42.reuse, R5.reuse ;  /* 0x000000052a148221 */ /* 0x140fe20000000100 */
[C-C-:B------:R-:W-:Y:S01]  /*4820*/  @!P0 FADD R22, -R42.reuse, R6.reuse ;  /* 0x000000062a168221 */ /* 0x140fe20000000100 */
[----:B------:R-:W-:Y:S01]  /*4830*/  @P0 FADD R23, R42, -R6 ;  /* 0x800000062a170221 */ /* 0x000fe20000000000 */
[----:B------:R-:W-:Y:S01]  /*4840*/  @P0 FADD R20, -R6, R5 ;  /* 0x0000000506140221 */ /* 0x000fe20000000100 */
[----:B------:R-:W-:Y:S01]  /*4850*/  @P0 IMAD.MOV.U32 R22, RZ, RZ, R8 ;  /* 0x000000ffff160224 */ /* 0x000fe200078e0008 */
[----:B------:R-:W-:Y:S01]  /*4860*/  @P0 IADD3 R13, PT, PT, R10, R13, RZ ;  /* 0x0000000d0a0d0210 */ /* 0x000fe20007ffe0ff */
[----:B--2---:R-:W-:Y:S01]  /*4870*/  @!P0 FMUL R21, R42, R17 ;  /* 0x000000112a158220 */ /* 0x004fe20000400000 */
[----:B------:R-:W-:-:S02]  /*4880*/  @P0 IMAD.MOV.U32 R42, RZ, RZ, R6 ;  /* 0x000000ffff2a0224 */ /* 0x000fc400078e0006 */
[----:B---3--:R-:W-:-:S07]  /*4890*/  @P0 FMUL R21, R15, R6 ;  /* 0x000000060f150220 */ /* 0x008fce0000400000 */
.L_x_81:
[----:B------:R-:W-:Y:S05]  /*48a0*/  BSYNC.RECONVERGENT B2 ;  /* 0x0000000000027941 */ /* 0x000fea0003800200 */
.L_x_79:
[----:B------:R-:W-:Y:S01]  /*48b0*/  ISETP.GE.AND P0, PT, R13, R56, PT ;  /* 0x000000380d00720c */ /* 0x000fe20003f06270 */
[----:B------:R-:W-:Y:S01]  /*48c0*/  FADD R3, R42, R3 ;  /* 0x000000032a037221 */ /* 0x000fe20000000000 */
[C---:B------:R-:W-:Y:S01]  /*48d0*/  LOP3.LUT R5, R18.reuse, R13, RZ, 0xfc, !PT ;  /* 0x0000000d12057212 */ /* 0x040fe200078efcff */
[----:B------:R-:W-:Y:S01]  /*48e0*/  FADD R2, R21, R2 ;  /* 0x0000000215027221 */ /* 0x000fe20000000000 */
[----:B------:R-:W-:Y:S01]  /*48f0*/  ISETP.GE.OR P0, PT, R18, R55, P0 ;  /* 0x000000371200720c */ /* 0x000fe20000706670 */
[----:B------:R-:W-:Y:S01]  /*4900*/  IMAD.MOV.U32 R6, RZ, RZ, R22 ;  /* 0x000000ffff067224 */ /* 0x000fe200078e0016 */
[----:B------:R-:W-:Y:S02]  /*4910*/  MOV R42, R23 ;  /* 0x00000017002a7202 */ /* 0x000fe40000000f00 */
[----:B------:R-:W-:Y:S01]  /*4920*/  ISETP.LT.OR P0, PT, R5, RZ, P0 ;  /* 0x000000ff0500720c */ /* 0x000fe20000701670 */
[----:B------:R-:W-:-:S03]  /*4930*/  IMAD.MOV.U32 R5, RZ, RZ, R20 ;  /* 0x000000ffff057224 */ /* 0x000fc600078e0014 */
[----:B------:R-:W-:-:S04]  /*4940*/  ISETP.LT.OR P0, PT, R19, RZ, P0 ;  /* 0x000000ff1300720c */ /* 0x000fc80000701670 */
[----:B------:R-:W-:-:S13]  /*4950*/  ISETP.GE.OR P0, PT, R19, R54, P0 ;  /* 0x000000361300720c */ /* 0x000fda0000706670 */
[----:B------:R-:W-:Y:S05]  /*4960*/  @!P0 BRA `(.L_x_82) ;  /* 0xfffffffc00148947 */ /* 0x000fea000383ffff */
.L_x_78:
[----:B------:R-:W-:Y:S05]  /*4970*/  BSYNC.RECONVERGENT B1 ;  /* 0x0000000000017941 */ /* 0x000fea0003800200 */
.L_x_77:
[----:B------:R-:W0:Y:S02]  /*4980*/  LDC.64 R10, c[0x0][0x3b0] ;  /* 0x0000ec00ff0a7b82 */ /* 0x000e240000000a00 */
[----:B0-----:R-:W-:-:S05]  /*4990*/  IMAD.WIDE R12, R60, 0x4, R10 ;  /* 0x000000043c0c7825 */ /* 0x001fca00078e020a */
[----:B------:R-:W4:Y:S01]  /*49a0*/  LDG.E R17, desc[UR10][R12.64] ;  /* 0x0000000a0c117981 */ /* 0x000f22000c1e1900 */
[----:B------:R-:W0:Y:S01]  /*49b0*/  LDC.64 R14, c[0x0][0x390] ;  /* 0x0000e400ff0e7b82 */ /* 0x000e220000000a00 */
[----:B----4-:R-:W-:-:S05]  /*49c0*/  FADD R17, R17, -R2 ;  /* 0x8000000211117221 */ /* 0x010fca0000000000 */
[----:B------:R4:W-:Y:S04]  /*49d0*/  STG.E desc[UR10][R12.64], R17 ;  /* 0x000000110c007986 */ /* 0x0009e8000c10190a */
[----:B0-----:R-:W5:Y:S01]  /*49e0*/  LDG.E R14, desc[UR10][R14.64] ;  /* 0x0000000a0e0e7981 */ /* 0x001f62000c1e1900 */
[----:B------:R-:W0:Y:S01]  /*49f0*/  MUFU.RCP R2, R3 ;  /* 0x0000000300027308 */ /* 0x000e220000001000 */
[----:B-----5:R-:W-:-:S04]  /*4a00*/  IMAD R53, R53, R14, R52 ;  /* 0x0000000e35357224 */ /* 0x020fc800078e0234 */
[----:B------:R-:W-:-:S05]  /*4a10*/  IMAD.WIDE R10, R53, 0x4, R10 ;  /* 0x00000004350a7825 */ /* 0x000fca00078e020a */
[----:B------:R-:W5:Y:S01]  /*4a20*/  LDG.E R0, desc[UR10][R10.64] ;  /* 0x0000000a0a007981 */ /* 0x000f62000c1e1900 */
[C---:B0-----:R-:W-:Y:S01]  /*4a30*/  FFMA R19, R2.reuse, -R3, 1 ;  /* 0x3f80000002137423 */ /* 0x041fe20000000803 */
[----:B------:R-:W-:Y:S03]  /*4a40*/  BSSY.RECONVERGENT B1, `(.L_x_83) ;  /* 0x000000a000017945 */ /* 0x000fe60003800200 */
[----:B------:R-:W-:Y:S01]  /*4a50*/  FFMA R19, R2, R19, R2 ;  /* 0x0000001302137223 */ /* 0x000fe20000000002 */
[----:B-----5:R-:W0:Y:S03]  /*4a60*/  FCHK P0, R0, R3 ;  /* 0x0000000300007302 */ /* 0x020e260000000000 */
[----:B------:R-:W-:-:S04]  /*4a70*/  FFMA R2, R0, R19, RZ ;  /* 0x0000001300027223 */ /* 0x000fc800000000ff */
[----:B------:R-:W-:-:S04]  /*4a80*/  FFMA R8, R2, -R3, R0 ;  /* 0x8000000302087223 */ /* 0x000fc80000000000 */
[----:B------:R-:W-:Y:S01]  /*4a90*/  FFMA R19, R19, R8, R2 ;  /* 0x0000000813137223 */ /* 0x000fe20000000002 */
[----:B0---4-:R-:W-:Y:S06]  /*4aa0*/  @!P0 BRA `(.L_x_84) ;  /* 0x00000000000c8947 */ /* 0x011fec0003800000 */
[----:B------:R-:W-:-:S07]  /*4ab0*/  MOV R62, 0x4ad0 ;  /* 0x00004ad0003e7802 */ /* 0x000fce0000000f00 */
[----:B-123--:R-:W-:Y:S05]  /*4ac0*/  CALL.REL.NOINC `($__internal_2_$__cuda_sm3x_div_rn_noftz_f32_slowpath) ;  /* 0x0000000800787944 */ /* 0x00efea0003c00000 */
[----:B------:R-:W-:-:S07]  /*4ad0*/  IMAD.MOV.U32 R19, RZ, RZ, R0 ;  /* 0x000000ffff137224 */ /* 0x000fce00078e0000 */
.L_x_84:
[----:B------:R-:W-:Y:S05]  /*4ae0*/  BSYNC.RECONVERGENT B1 ;  /* 0x0000000000017941 */ /* 0x000fea0003800200 */
.L_x_83:
[----:B------:R-:W0:Y:S01]  /*4af0*/  LDC.64 R2, c[0x0][0x390] ;  /* 0x0000e400ff027b82 */ /* 0x000e220000000a00 */
[----:B------:R4:W-:Y:S04]  /*4b00*/  STG.E desc[UR10][R10.64], R19 ;  /* 0x000000130a007986 */ /* 0x0009e8000c10190a */
[----:B0-----:R4:W5:Y:S04]  /*4b10*/  LDG.E R59, desc[UR10][R2.64] ;  /* 0x0000000a023b7981 */ /* 0x001968000c1e1900 */
[----:B------:R4:W5:Y:S02]  /*4b20*/  LDG.E R58, desc[UR10][R2.64+0x4] ;  /* 0x0000040a023a7981 */ /* 0x000964000c1e1900 */
.L_x_73:
[----:B------:R-:W-:Y:S05]  /*4b30*/  BSYNC.RECONVERGENT B0 ;  /* 0x0000000000007941 */ /* 0x000fea0003800200 */
.L_x_72:
[----:B------:R-:W1:Y:S01]  /*4b40*/  LDCU UR5, c[0x0][0x360] ;  /* 0x00006c00ff0577ac */ /* 0x000e620008000800 */
[----:B0---45:R-:W-:Y:S01]  /*4b50*/  IMAD R3, R59, R58, RZ ;  /* 0x0000003a3b037224 */ /* 0x031fe200078e02ff */
[----:B------:R-:W1:Y:S01]  /*4b60*/  LDCU UR6, c[0x0][0x364] ;  /* 0x00006c80ff0677ac */ /* 0x000e620008000800 */
[----:B------:R-:W0:Y:S01]  /*4b70*/  LDCU UR7, c[0x0][0x370] ;  /* 0x00006e00ff0777ac */ /* 0x000e220008000800 */
[----:B------:R-:W0:Y:S01]  /*4b80*/  LDCU UR8, c[0x0][0x374] ;  /* 0x00006e80ff0877ac */ /* 0x000e220008000800 */
[----:B-1----:R-:W-:Y:S02]  /*4b90*/  UIMAD UR5, UR5, UR6, URZ ;  /* 0x00000006050572a4 */ /* 0x002fe4000f8e02ff */
[----:B0-----:R-:W-:Y:S01]  /*4ba0*/  UIMAD UR6, UR7, UR8, URZ ;  /* 0x00000008070672a4 */ /* 0x001fe2000f8e02ff */
[----:B------:R-:W0:Y:S03]  /*4bb0*/  LDCU UR7, c[0x0][0x368] ;  /* 0x00006d00ff0777ac */ /* 0x000e260008000800 */
[----:B------:R-:W-:-:S06]  /*4bc0*/  UIMAD UR5, UR5, UR6, URZ ;  /* 0x00000006050572a4 */ /* 0x000fcc000f8e02ff */
[----:B------:R-:W-:-:S04]  /*4bd0*/  IMAD.U32 R60, RZ, RZ, UR5 ;  /* 0x00000005ff3c7e24 */ /* 0x000fc8000f8e00ff */
[----:B------:R-:W-:-:S04]  /*4be0*/  IMAD R60, R57, R60, UR4 ;  /* 0x00000004393c7e24 */ /* 0x000fc8000f8e023c */
[----:B0-----:R-:W-:-:S05]  /*4bf0*/  IMAD R60, R60, UR7, R61 ;  /* 0x000000073c3c7c24 */ /* 0x001fca000f8e023d */
[----:B------:R-:W-:-:S13]  /*4c00*/  ISETP.GE.AND P0, PT, R60, R3, PT ;  /* 0x000000033c00720c */ /* 0x000fda0003f06270 */
[----:B------:R-:W-:Y:S05]  /*4c10*/  @!P0 BRA `(.L_x_85) ;  /* 0xffffffb400588947 */ /* 0x000fea000383ffff */
[----:B------:R-:W-:Y:S05]  /*4c20*/  EXIT ;  /* 0x000000000000794d */ /* 0x000fea0003800000 */
        .weak           $__internal_0_$__cuda_sm20_dblrcp_rn_slowpath_v3
        .type           $__internal_0_$__cuda_sm20_dblrcp_rn_slowpath_v3,@function
        .size           $__internal_0_$__cuda_sm20_dblrcp_rn_slowpath_v3,($__internal_1_$__cuda_sm20_div_rn_f64_full - $__internal_0_$__cuda_sm20_dblrcp_rn_slowpath_v3)
$__internal_0_$__cuda_sm20_dblrcp_rn_slowpath_v3:
[----:B------:R-:W-:Y:S01]  /*4c30*/  MOV R64, R62 ;  /* 0x0000003e00407202 */ /* 0x000fe20000000f00 */
[----:B------:R-:W-:Y:S01]  /*4c40*/  IMAD.MOV.U32 R65, RZ, RZ, R3 ;  /* 0x000000ffff417224 */ /* 0x000fe200078e0003 */
[----:B------:R-:W-:Y:S05]  /*4c50*/  BSSY.RECONVERGENT B1, `(.L_x_86) ;  /* 0x0000023000017945 */ /* 0x000fea0003800200 */
[----:B------:R-:W-:-:S14]  /*4c60*/  DSETP.GTU.AND P0, PT, |R64|, +INF , PT ;  /* 0x7ff000004000742a */ /* 0x000fdc0003f0c200 */
[----:B------:R-:W-:Y:S05]  /*4c70*/  @P0 BRA `(.L_x_87) ;  /* 0x0000000000780947 */ /* 0x000fea0003800000 */
[----:B------:R-:W-:-:S05]  /*4c80*/  LOP3.LUT R3, R3, 0x7fffffff, RZ, 0xc0, !PT ;  /* 0x7fffffff03037812 */ /* 0x000fca00078ec0ff */
[----:B------:R-:W-:-:S05]  /*4c90*/  VIADD R62, R3, 0xffffffff ;  /* 0xffffffff033e7836 */ /* 0x000fca0000000000 */
[----:B------:R-:W-:-:S13]  /*4ca0*/  ISETP.GE.U32.AND P0, PT, R62, 0x7fefffff, PT ;  /* 0x7fefffff3e00780c */ /* 0x000fda0003f06070 */
[----:B------:R-:W-:Y:S02]  /*4cb0*/  @P0 LOP3.LUT R63, R65, 0x7ff00000, RZ, 0x3c, !PT ;  /* 0x7ff00000413f0812 */ /* 0x000fe400078e3cff */
[----:B------:R-:W-:Y:S01]  /*4cc0*/  @P0 MOV R62, RZ ;  /* 0x000000ff003e0202 */ /* 0x000fe20000000f00 */
[----:B------:R-:W-:Y:S06]  /*4cd0*/  @P0 BRA `(.L_x_88) ;  /* 0x0000000000680947 */ /* 0x000fec0003800000 */
[----:B------:R-:W-:-:S13]  /*4ce0*/  ISETP.GE.U32.AND P0, PT, R3, 0x1000001, PT ;  /* 0x010000010300780c */ /* 0x000fda0003f06070 */
[----:B------:R-:W-:Y:S05]  /*4cf0*/  @!P0 BRA `(.L_x_89) ;  /* 0x0000000000348947 */ /* 0x000fea0003800000 */
[----:B------:R-:W-:Y:S02]  /*4d00*/  VIADD R63, R65, 0xc0200000 ;  /* 0xc0200000413f7836 */ /* 0x000fe40000000000 */
[----:B------:R-:W-:Y:S02]  /*4d10*/  IMAD.MOV.U32 R62, RZ, RZ, R64 ;  /* 0x000000ffff3e7224 */ /* 0x000fe400078e0040 */
[----:B------:R-:W0:Y:S04]  /*4d20*/  MUFU.RCP64H R3, R63 ;  /* 0x0000003f00037308 */ /* 0x000e280000001800 */
[----:B0-----:R-:W-:-:S08]  /*4d30*/  DFMA R66, -R62, R2, 1 ;  /* 0x3ff000003e42742b */ /* 0x001fd00000000102 */
[----:B------:R-:W-:-:S08]  /*4d40*/  DFMA R66, R66, R66, R66 ;  /* 0x000000424242722b */ /* 0x000fd00000000042 */
[----:B------:R-:W-:-:S08]  /*4d50*/  DFMA R66, R2, R66, R2 ;  /* 0x000000420242722b */ /* 0x000fd00000000002 */
[----:B------:R-:W-:-:S08]  /*4d60*/  DFMA R2, -R62, R66, 1 ;  /* 0x3ff000003e02742b */ /* 0x000fd00000000142 */
[----:B------:R-:W-:-:S08]  /*4d70*/  DFMA R2, R66, R2, R66 ;  /* 0x000000024202722b */ /* 0x000fd00000000042 */
[----:B------:R-:W-:-:S08]  /*4d80*/  DMUL R2, R2, 2.2250738585072013831e-308 ;  /* 0x0010000002027828 */ /* 0x000fd00000000000 */
[----:B------:R-:W-:-:S08]  /*4d90*/  DFMA R64, -R64, R2, 1 ;  /* 0x3ff000004040742b */ /* 0x000fd00000000102 */
[----:B------:R-:W-:-:S08]  /*4da0*/  DFMA R64, R64, R64, R64 ;  /* 0x000000404040722b */ /* 0x000fd00000000040 */
[----:B------:R-:W-:Y:S01]  /*4db0*/  DFMA R62, R2, R64, R2 ;  /* 0x00000040023e722b */ /* 0x000fe20000000002 */
[----:B------:R-:W-:Y:S10]  /*4dc0*/  BRA `(.L_x_88) ;  /* 0x00000000002c7947 */ /* 0x000ff40003800000 */
.L_x_89:
[----:B------:R-:W-:-:S06]  /*4dd0*/  DMUL R64, R64, 8.11296384146066816958e+31 ;  /* 0x4690000040407828 */ /* 0x000fcc0000000000 */
[----:B------:R-:W0:Y:S02]  /*4de0*/  MUFU.RCP64H R3, R65 ;  /* 0x0000004100037308 */ /* 0x000e240000001800 */
[----:B0-----:R-:W-:-:S08]  /*4df0*/  DFMA R62, -R64, R2, 1 ;  /* 0x3ff00000403e742b */ /* 0x001fd00000000102 */
[----:B------:R-:W-:-:S08]  /*4e00*/  DFMA R62, R62, R62, R62 ;  /* 0x0000003e3e3e722b */ /* 0x000fd0000000003e */
[----:B------:R-:W-:-:S08]  /*4e10*/  DFMA R62, R2, R62, R2 ;  /* 0x0000003e023e722b */ /* 0x000fd00000000002 */
[----:B------:R-:W-:-:S08]  /*4e20*/  DFMA R2, -R64, R62, 1 ;  /* 0x3ff000004002742b */ /* 0x000fd0000000013e */
[----:B------:R-:W-:-:S08]  /*4e30*/  DFMA R2, R62, R2, R62 ;  /* 0x000000023e02722b */ /* 0x000fd0000000003e */
[----:B------:R-:W-:Y:S01]  /*4e40*/  DMUL R62, R2, 8.11296384146066816958e+31 ;  /* 0x46900000023e7828 */ /* 0x000fe20000000000 */
[----:B------:R-:W-:Y:S10]  /*4e50*/  BRA `(.L_x_88) ;  /* 0x0000000000087947 */ /* 0x000ff40003800000 */
.L_x_87:
[----:B------:R-:W-:Y:S02]  /*4e60*/  LOP3.LUT R63, R65, 0x80000, RZ, 0xfc, !PT ;  /* 0x00080000413f7812 */ /* 0x000fe400078efcff */
[----:B------:R-:W-:-:S07]  /*4e70*/  MOV R62, R64 ;  /* 0x00000040003e7202 */ /* 0x000fce0000000f00 */
.L_x_88:
[----:B------:R-:W-:Y:S05]  /*4e80*/  BSYNC.RECONVERGENT B1 ;  /* 0x0000000000017941 */ /* 0x000fea0003800200 */
.L_x_86:
[----:B------:R-:W-:Y:S01]  /*4e90*/  IMAD.MOV.U32 R2, RZ, RZ, R62 ;  /* 0x000000ffff027224 */ /* 0x000fe200078e003e */
[----:B------:R-:W-:Y:S01]  /*4ea0*/  MOV R62, R0 ;  /* 0x00000000003e7202 */ /* 0x000fe20000000f00 */
[----:B------:R-:W-:Y:S02]  /*4eb0*/  IMAD.MOV.U32 R3, RZ, RZ, R63 ;  /* 0x000000ffff037224 */ /* 0x000fe400078e003f */
[----:B------:R-:W-:-:S04]  /*4ec0*/  IMAD.MOV.U32 R63, RZ, RZ, 0x0 ;  /* 0x00000000ff3f7424 */ /* 0x000fc800078e00ff */
[----:B------:R-:W-:Y:S05]  /*4ed0*/  RET.REL.NODEC R62 `(_Z4projPKfPKiS2_S0_S0_S0_Pf) ;  /* 0xffffffb03e487950 */ /* 0x000fea0003c3ffff */
        .weak           $__internal_1_$__cuda_sm20_div_rn_f64_full
        .type           $__internal_1_$__cuda_sm20_div_rn_f64_full,@function
        .size           $__internal_1_$__cuda_sm20_div_rn_f64_full,($__internal_2_$__cuda_sm3x_div_rn_noftz_f32_slowpath - $__internal_1_$__cuda_sm20_div_rn_f64_full)
$__internal_1_$__cuda_sm20_div_rn_f64_full:
[C---:B------:R-:W-:Y:S01]  /*4ee0*/  FSETP.GEU.AND P0, PT, |R3|.reuse, 1.469367938527859385e-39, PT ;  /* 0x001000000300780b */ /* 0x040fe20003f0e200 */
[----:B------:R-:W-:Y:S01]  /*4ef0*/  IMAD.MOV.U32 R66, RZ, RZ, 0x1ca00000 ;  /* 0x1ca00000ff427424 */ /* 0x000fe200078e00ff */
[----:B------:R-:W-:Y:S01]  /*4f00*/  LOP3.LUT R62, R3, 0x800fffff, RZ, 0xc0, !PT ;  /* 0x800fffff033e7812 */ /* 0x000fe200078ec0ff */
[----:B------:R-:W-:Y:S01]  /*4f10*/  IMAD.MOV.U32 R18, RZ, RZ, R10 ;  /* 0x000000ffff127224 */ /* 0x000fe200078e000a */
[----:B------:R-:W-:Y:S01]  /*4f20*/  MOV R14, 0x1 ;  /* 0x00000001000e7802 */ /* 0x000fe20000000f00 */
[----:B------:R-:W-:Y:S01]  /*4f30*/  BSSY.RECONVERGENT B1, `(.L_x_90) ;  /* 0x0000052000017945 */ /* 0x000fe20003800200 */
[----:B------:R-:W-:Y:S01]  /*4f40*/  LOP3.LUT R63, R62, 0x3ff00000, RZ, 0xfc, !PT ;  /* 0x3ff000003e3f7812 */ /* 0x000fe200078efcff */
[----:B------:R-:W-:Y:S01]  /*4f50*/  IMAD.MOV.U32 R62, RZ, RZ, R2 ;  /* 0x000000ffff3e7224 */ /* 0x000fe200078e0002 */
[C---:B------:R-:W-:Y:S02]  /*4f60*/  FSETP.GEU.AND P2, PT, |R11|.reuse, 1.469367938527859385e-39, PT ;  /* 0x001000000b00780b */ /* 0x040fe40003f4e200 */
[----:B------:R-:W-:-:S02]  /*4f70*/  LOP3.LUT R64, R11, 0x7ff00000, RZ, 0xc0, !PT ;  /* 0x7ff000000b407812 */ /* 0x000fc400078ec0ff */
[----:B------:R-:W-:Y:S01]  /*4f80*/  LOP3.LUT R67, R3, 0x7ff00000, RZ, 0xc0, !PT ;  /* 0x7ff0000003437812 */ /* 0x000fe200078ec0ff */
[----:B------:R-:W-:-:S03]  /*4f90*/  @!P0 DMUL R62, R2, 8.98846567431157953865e+307 ;  /* 0x7fe00000023e8828 */ /* 0x000fc60000000000 */
[----:B------:R-:W-:-:S03]  /*4fa0*/  ISETP.GE.U32.AND P1, PT, R64, R67, PT ;  /* 0x000000434000720c */ /* 0x000fc60003f26070 */
[----:B------:R-:W0:Y:S01]  /*4fb0*/  MUFU.RCP64H R15, R63 ;  /* 0x0000003f000f7308 */ /* 0x000e220000001800 */
[----:B------:R-:W-:Y:S02]  /*4fc0*/  SEL R19, R66, 0x63400000, !P1 ;  /* 0x6340000042137807 */ /* 0x000fe40004800000 */
[----:B------:R-:W-:Y:S02]  /*4fd0*/  @!P2 LOP3.LUT R17, R3, 0x7ff00000, RZ, 0xc0, !PT ;  /* 0x7ff000000311a812 */ /* 0x000fe400078ec0ff */
[----:B------:R-:W-:Y:S02]  /*4fe0*/  LOP3.LUT R19, R19, 0x800fffff, R11, 0xf8, !PT ;  /* 0x800fffff13137812 */ /* 0x000fe400078ef80b */
[----:B------:R-:W-:Y:S02]  /*4ff0*/  @!P2 ISETP.GE.U32.AND P3, PT, R64, R17, PT ;  /* 0x000000114000a20c */ /* 0x000fe40003f66070 */
[----:B------:R-:W-:Y:S01]  /*5000*/  @!P0 LOP3.LUT R67, R63, 0x7ff00000, RZ, 0xc0, !PT ;  /* 0x7ff000003f438812 */ /* 0x000fe200078ec0ff */
[----:B0-----:R-:W-:-:S08]  /*5010*/  DFMA R12, R14, -R62, 1 ;  /* 0x3ff000000e0c742b */ /* 0x001fd0000000083e */
[----:B------:R-:W-:-:S08]  /*5020*/  DFMA R12, R12, R12, R12 ;  /* 0x0000000c0c0c722b */ /* 0x000fd0000000000c */
[----:B------:R-:W-:Y:S01]  /*5030*/  DFMA R12, R14, R12, R14 ;  /* 0x0000000c0e0c722b */ /* 0x000fe2000000000e */
[----:B------:R-:W-:-:S04]  /*5040*/  @!P2 SEL R15, R66, 0x63400000, !P3 ;  /* 0x63400000420fa807 */ /* 0x000fc80005800000 */
[----:B------:R-:W-:-:S03]  /*5050*/  @!P2 LOP3.LUT R14, R15, 0x80000000, R11, 0xf8, !PT ;  /* 0x800000000f0ea812 */ /* 0x000fc600078ef80b */
[----:B------:R-:W-:Y:S01]  /*5060*/  DFMA R16, R12, -R62, 1 ;  /* 0x3ff000000c10742b */ /* 0x000fe2000000083e */
[----:B------:R-:W-:Y:S02]  /*5070*/  @!P2 LOP3.LUT R15, R14, 0x100000, RZ, 0xfc, !PT ;  /* 0x001000000e0fa812 */ /* 0x000fe400078efcff */
[----:B------:R-:W-:-:S05]  /*5080*/  @!P2 MOV R14, RZ ;  /* 0x000000ff000ea202 */ /* 0x000fca0000000f00 */
[----:B------:R-:W-:Y:S02]  /*5090*/  DFMA R16, R12, R16, R12 ;  /* 0x000000100c10722b */ /* 0x000fe4000000000c */
[----:B------:R-:W-:-:S08]  /*50a0*/  @!P2 DFMA R18, R18, 2, -R14 ;  /* 0x400000001212a82b */ /* 0x000fd0000000080e */
[----:B------:R-:W-:-:S08]  /*50b0*/  DMUL R14, R16, R18 ;  /* 0x00000012100e7228 */ /* 0x000fd00000000000 */
[----:B------:R-:W-:-:S08]  /*50c0*/  DFMA R12, R14, -R62, R18 ;  /* 0x8000003e0e0c722b */ /* 0x000fd00000000012 */
[----:B------:R-:W-:Y:S01]  /*50d0*/  DFMA R12, R16, R12, R14 ;  /* 0x0000000c100c722b */ /* 0x000fe2000000000e */
[----:B------:R-:W-:Y:S01]  /*50e0*/  IMAD.MOV.U32 R14, RZ, RZ, R64 ;  /* 0x000000ffff0e7224 */ /* 0x000fe200078e0040 */
[----:B------:R-:W-:-:S05]  /*50f0*/  @!P2 LOP3.LUT R14, R19, 0x7ff00000, RZ, 0xc0, !PT ;  /* 0x7ff00000130ea812 */ /* 0x000fca00078ec0ff */
[----:B------:R-:W-:-:S05]  /*5100*/  VIADD R15, R14, 0xffffffff ;  /* 0xffffffff0e0f7836 */ /* 0x000fca0000000000 */
[----:B------:R-:W-:Y:S02]  /*5110*/  ISETP.GT.U32.AND P0, PT, R15, 0x7feffffe, PT ;  /* 0x7feffffe0f00780c */ /* 0x000fe40003f04070 */
[----:B------:R-:W-:-:S04]  /*5120*/  IADD3 R15, PT, PT, R67, -0x1, RZ ;  /* 0xffffffff430f7810 */ /* 0x000fc80007ffe0ff */
[----:B------:R-:W-:-:S13]  /*5130*/  ISETP.GT.U32.OR P0, PT, R15, 0x7feffffe, P0 ;  /* 0x7feffffe0f00780c */ /* 0x000fda0000704470 */
[----:B------:R-:W-:Y:S05]  /*5140*/  @P0 BRA `(.L_x_91) ;  /* 0x00000000006c0947 */ /* 0x000fea0003800000 */
[----:B------:R-:W-:-:S04]  /*5150*/  LOP3.LUT R11, R3, 0x7ff00000, RZ, 0xc0, !PT ;  /* 0x7ff00000030b7812 */ /* 0x000fc800078ec0ff */
[CC--:B------:R-:W-:Y:S02]  /*5160*/  VIADDMNMX R10, R64.reuse, -R11.reuse, 0xb9600000, !PT ;  /* 0xb9600000400a7446 */ /* 0x0c0fe4000780090b */
[----:B------:R-:W-:Y:S02]  /*5170*/  ISETP.GE.U32.AND P0, PT, R64, R11, PT ;  /* 0x0000000b4000720c */ /* 0x000fe40003f06070 */
[----:B------:R-:W-:Y:S02]  /*5180*/  VIMNMX R10, PT, PT, R10, 0x46a00000, PT ;  /* 0x46a000000a0a7848 */ /* 0x000fe40003fe0100 */
[----:B------:R-:W-:-:S05]  /*5190*/  SEL R11, R66, 0x63400000, !P0 ;  /* 0x63400000420b7807 */ /* 0x000fca0004000000 */
[----:B------:R-:W-:Y:S01]  /*51a0*/  IMAD.IADD R14, R10, 0x1, -R11 ;  /* 0x000000010a0e7824 */ /* 0x000fe200078e0a0b */
[----:B------:R-:W-:-:S03]  /*51b0*/  MOV R10, RZ ;  /* 0x000000ff000a7202 */ /* 0x000fc60000000f00 */
[----:B------:R-:W-:-:S06]  /*51c0*/  VIADD R11, R14, 0x7fe00000 ;  /* 0x7fe000000e0b7836 */ /* 0x000fcc0000000000 */
[----:B------:R-:W-:-:S10]  /*51d0*/  DMUL R16, R12, R10 ;  /* 0x0000000a0c107228 */ /* 0x000fd40000000000 */
[----:B------:R-:W-:-:S13]  /*51e0*/  FSETP.GTU.AND P0, PT, |R17|, 1.469367938527859385e-39, PT ;  /* 0x001000001100780b */ /* 0x000fda0003f0c200 */
[----:B------:R-:W-:Y:S05]  /*51f0*/  @P0 BRA `(.L_x_92) ;  /* 0x0000000000940947 */ /* 0x000fea0003800000 */
[----:B------:R-:W-:Y:S01]  /*5200*/  DFMA R18, R12, -R62, R18 ;  /* 0x8000003e0c12722b */ /* 0x000fe20000000012 */
[----:B------:R-:W-:-:S09]  /*5210*/  IMAD.MOV.U32 R10, RZ, RZ, RZ ;  /* 0x000000ffff0a7224 */ /* 0x000fd200078e00ff */
[C---:B------:R-:W-:Y:S02]  /*5220*/  FSETP.NEU.AND P0, PT, R19.reuse, RZ, PT ;  /* 0x000000ff1300720b */ /* 0x040fe40003f0d000 */
[----:B------:R-:W-:-:S04]  /*5230*/  LOP3.LUT R15, R19, 0x80000000, R3, 0x48, !PT ;  /* 0x80000000130f7812 */ /* 0x000fc800078e4803 */
[----:B------:R-:W-:-:S07]  /*5240*/  LOP3.LUT R11, R15, R11, RZ, 0xfc, !PT ;  /* 0x0000000b0f0b7212 */ /* 0x000fce00078efcff */
[----:B------:R-:W-:Y:S05]  /*5250*/  @!P0 BRA `(.L_x_92) ;  /* 0x00000000007c8947 */ /* 0x000fea0003800000 */
[----:B------:R-:W-:Y:S01]  /*5260*/  IMAD.MOV R3, RZ, RZ, -R14 ;  /* 0x000000ffff037224 */ /* 0x000fe200078e0a0e */
[----:B------:R-:W-:Y:S01]  /*5270*/  MOV R2, RZ ;  /* 0x000000ff00027202 */ /* 0x000fe20000000f00 */
[----:B------:R-:W-:-:S05]  /*5280*/  DMUL.RP R10, R12, R10 ;  /* 0x0000000a0c0a7228 */ /* 0x000fca0000008000 */
[----:B------:R-:W-:-:S05]  /*5290*/  DFMA R2, R16, -R2, R12 ;  /* 0x800000021002722b */ /* 0x000fca000000000c */
[----:B------:R-:W-:Y:S02]  /*52a0*/  LOP3.LUT R15, R11, R15, RZ, 0x3c, !PT ;  /* 0x0000000f0b0f7212 */ /* 0x000fe400078e3cff */
[----:B------:R-:W-:-:S04]  /*52b0*/  IADD3 R2, PT, PT, -R14, -0x43300000, RZ ;  /* 0xbcd000000e027810 */ /* 0x000fc80007ffe1ff */
[----:B------:R-:W-:-:S04]  /*52c0*/  FSETP.NEU.AND P0, PT, |R3|, R2, PT ;  /* 0x000000020300720b */ /* 0x000fc80003f0d200 */
[----:B------:R-:W-:Y:S02]  /*52d0*/  FSEL R16, R10, R16, !P0 ;  /* 0x000000100a107208 */ /* 0x000fe40004000000 */
[----:B------:R-:W-:Y:S01]  /*52e0*/  FSEL R17, R15, R17, !P0 ;  /* 0x000000110f117208 */ /* 0x000fe20004000000 */
[----:B------:R-:W-:Y:S06]  /*52f0*/  BRA `(.L_x_92) ;  /* 0x0000000000547947 */ /* 0x000fec0003800000 */
.L_x_91:
[----:B------:R-:W-:-:S14]  /*5300*/  DSETP.NAN.AND P0, PT, R10, R10, PT ;  /* 0x0000000a0a00722a */ /* 0x000fdc0003f08000 */
[----:B------:R-:W-:Y:S05]  /*5310*/  @P0 BRA `(.L_x_93) ;  /* 0x0000000000440947 */ /* 0x000fea0003800000 */
[----:B------:R-:W-:-:S14]  /*5320*/  DSETP.NAN.AND P0, PT, R2, R2, PT ;  /* 0x000000020200722a */ /* 0x000fdc0003f08000 */
[----:B------:R-:W-:Y:S05]  /*5330*/  @P0 BRA `(.L_x_94) ;  /* 0x0000000000300947 */ /* 0x000fea0003800000 */
[----:B------:R-:W-:Y:S01]  /*5340*/  ISETP.NE.AND P0, PT, R14, R67, PT ;  /* 0x000000430e00720c */ /* 0x000fe20003f05270 */
[----:B------:R-:W-:Y:S02]  /*5350*/  IMAD.MOV.U32 R16, RZ, RZ, 0x0 ;  /* 0x00000000ff107424 */ /* 0x000fe400078e00ff */
[----:B------:R-:W-:-:S10]  /*5360*/  IMAD.MOV.U32 R17, RZ, RZ, -0x80000 ;  /* 0xfff80000ff117424 */ /* 0x000fd400078e00ff */
[----:B------:R-:W-:Y:S05]  /*5370*/  @!P0 BRA `(.L_x_92) ;  /* 0x0000000000348947 */ /* 0x000fea0003800000 */
[----:B------:R-:W-:Y:S02]  /*5380*/  ISETP.NE.AND P0, PT, R14, 0x7ff00000, PT ;  /* 0x7ff000000e00780c */ /* 0x000fe40003f05270 */
[----:B------:R-:W-:Y:S02]  /*5390*/  LOP3.LUT R17, R11, 0x80000000, R3, 0x48, !PT ;  /* 0x800000000b117812 */ /* 0x000fe400078e4803 */
[----:B------:R-:W-:-:S13]  /*53a0*/  ISETP.EQ.OR P0, PT, R67, RZ, !P0 ;  /* 0x000000ff4300720c */ /* 0x000fda0004702670 */
[----:B------:R-:W-:Y:S02]  /*53b0*/  @P0 LOP3.LUT R2, R17, 0x7ff00000, RZ, 0xfc, !PT ;  /* 0x7ff0000011020812 */ /* 0x000fe400078efcff */
[----:B------:R-:W-:Y:S01]  /*53c0*/  @!P0 MOV R16, RZ ;  /* 0x000000ff00108202 */ /* 0x000fe20000000f00 */
[----:B------:R-:W-:Y:S02]  /*53d0*/  @P0 IMAD.MOV.U32 R16, RZ, RZ, RZ ;  /* 0x000000ffff100224 */ /* 0x000fe400078e00ff */
[----:B------:R-:W-:Y:S01]  /*53e0*/  @P0 IMAD.MOV.U32 R17, RZ, RZ, R2 ;  /* 0x000000ffff110224 */ /* 0x000fe200078e0002 */
[----:B------:R-:W-:Y:S06]  /*53f0*/  BRA `(.L_x_92) ;  /* 0x0000000000147947 */ /* 0x000fec0003800000 */
.L_x_94:
[----:B------:R-:W-:Y:S02]  /*5400*/  LOP3.LUT R17, R3, 0x80000, RZ, 0xfc, !PT ;  /* 0x0008000003117812 */ /* 0x000fe400078efcff */
[----:B------:R-:W-:Y:S01]  /*5410*/  MOV R16, R2 ;  /* 0x0000000200107202 */ /* 0x000fe20000000f00 */
[----:B------:R-:W-:Y:S06]  /*5420*/  BRA `(.L_x_92) ;  /* 0x0000000000087947 */ /* 0x000fec0003800000 */
.L_x_93:
[----:B------:R-:W-:Y:S01]  /*5430*/  LOP3.LUT R17, R11, 0x80000, RZ, 0xfc, !PT ;  /* 0x000800000b117812 */ /* 0x000fe200078efcff */
[----:B------:R-:W-:-:S07]  /*5440*/  IMAD.MOV.U32 R16, RZ, RZ, R10 ;  /* 0x000000ffff107224 */ /* 0x000fce00078e000a */
.L_x_92:
[----:B------:R-:W-:Y:S05]  /*5450*/  BSYNC.RECONVERGENT B1 ;  /* 0x0000000000017941 */ /* 0x000fea0003800200 */
.L_x_90:
[----:B------:R-:W-:Y:S01]  /*5460*/  IMAD.MOV.U32 R2, RZ, RZ, R8 ;  /* 0x000000ffff027224 */ /* 0x000fe200078e0008 */
[----:B------:R-:W-:Y:S01]  /*5470*/  MOV R11, R17 ;  /* 0x00000011000b7202 */ /* 0x000fe20000000f00 */
[----:B------:R-:W-:Y:S02]  /*5480*/  IMAD.MOV.U32 R3, RZ, RZ, 0x0 ;  /* 0x00000000ff037424 */ /* 0x000fe400078e00ff */
[----:B------:R-:W-:Y:S02]  /*5490*/  IMAD.MOV.U32 R10, RZ, RZ, R16 ;  /* 0x000000ffff0a7224 */ /* 0x000fe400078e0010 */
[----:B------:R-:W-:Y:S05]  /*54a0*/  RET.REL.NODEC R2 `(_Z4projPKfPKiS2_S0_S0_S0_Pf) ;  /* 0xffffffa802d47950 */ /* 0x000fea0003c3ffff */
        .weak           $__internal_2_$__cuda_sm3x_div_rn_noftz_f32_slowpath
        .type           $__internal_2_$__cuda_sm3x_div_rn_noftz_f32_slowpath,@function
        .size           $__internal_2_$__cuda_sm3x_div_rn_noftz_f32_slowpath,(.L_x_109 - $__internal_2_$__cuda_sm3x_div_rn_noftz_f32_slowpath)
$__internal_2_$__cuda_sm3x_div_rn_noftz_f32_slowpath:
[----:B------:R-:W-:Y:S01]  /*54b0*/  SHF.R.U32.HI R2, RZ, 0x17, R3 ;  /* 0x00000017ff027819 */ /* 0x000fe20000011603 */
[----:B------:R-:W-:Y:S01]  /*54c0*/  BSSY.RECONVERGENT B2, `(.L_x_95) ;  /* 0x0000063000027945 */ /* 0x000fe20003800200 */
[----:B------:R-:W-:Y:S02]  /*54d0*/  SHF.R.U32.HI R64, RZ, 0x17, R0 ;  /* 0x00000017ff407819 */ /* 0x000fe40000011600 */
[----:B------:R-:W-:Y:S02]  /*54e0*/  LOP3.LUT R2, R2, 0xff, RZ, 0xc0, !PT ;  /* 0x000000ff02027812 */ /* 0x000fe400078ec0ff */
[----:B------:R-:W-:Y:S02]  /*54f0*/  LOP3.LUT R64, R64, 0xff, RZ, 0xc0, !PT ;  /* 0x000000ff40407812 */ /* 0x000fe400078ec0ff */
[----:B------:R-:W-:-:S03]  /*5500*/  IADD3 R65, PT, PT, R2, -0x1, RZ ;  /* 0xffffffff02417810 */ /* 0x000fc60007ffe0ff */
[----:B------:R-:W-:Y:S01]  /*5510*/  VIADD R66, R64, 0xffffffff ;  /* 0xffffffff40427836 */ /* 0x000fe20000000000 */
[----:B------:R-:W-:-:S04]  /*5520*/  ISETP.GT.U32.AND P0, PT, R65, 0xfd, PT ;  /* 0x000000fd4100780c */ /* 0x000fc80003f04070 */
[----:B------:R-:W-:-:S13]  /*5530*/  ISETP.GT.U32.OR P0, PT, R66, 0xfd, P0 ;  /* 0x000000fd4200780c */ /* 0x000fda0000704470 */
[----:B------:R-:W-:Y:S01]  /*5540*/  @!P0 IMAD.MOV.U32 R63, RZ, RZ, RZ ;  /* 0x000000ffff3f8224 */ /* 0x000fe200078e00ff */
[----:B------:R-:W-:Y:S06]  /*5550*/  @!P0 BRA `(.L_x_96) ;  /* 0x00000000005c8947 */ /* 0x000fec0003800000 */
[----:B------:R-:W-:Y:S02]  /*5560*/  FSETP.GTU.FTZ.AND P0, PT, |R0|, +INF , PT ;  /* 0x7f8000000000780b */ /* 0x000fe40003f1c200 */
[----:B------:R-:W-:-:S04]  /*5570*/  FSETP.GTU.FTZ.AND P1, PT, |R3|, +INF , PT ;  /* 0x7f8000000300780b */ /* 0x000fc80003f3c200 */
[----:B------:R-:W-:-:S13]  /*5580*/  PLOP3.LUT P0, PT, P0, P1, PT, 0xf8, 0x8f ;  /* 0x00000000008f781c */ /* 0x000fda0000703f70 */
[----:B------:R-:W-:Y:S05]  /*5590*/  @P0 BRA `(.L_x_97) ;  /* 0x0000000400500947 */ /* 0x000fea0003800000 */
[----:B------:R-:W-:-:S13]  /*55a0*/  LOP3.LUT P0, RZ, R3, 0x7fffffff, R0, 0xc8, !PT ;  /* 0x7fffffff03ff7812 */ /* 0x000fda000780c800 */
[----:B------:R-:W-:Y:S05]  /*55b0*/  @!P0 BRA `(.L_x_98) ;  /* 0x0000000400408947 */ /* 0x000fea0003800000 */
[C---:B------:R-:W-:Y:S02]  /*55c0*/  FSETP.NEU.FTZ.AND P0, PT, |R0|.reuse, +INF , PT ;  /* 0x7f8000000000780b */ /* 0x040fe40003f1d200 */
[----:B------:R-:W-:Y:S02]  /*55d0*/  FSETP.NEU.FTZ.AND P2, PT, |R3|, +INF , PT ;  /* 0x7f8000000300780b */ /* 0x000fe40003f5d200 */
[----:B------:R-:W-:-:S11]  /*55e0*/  FSETP.NEU.FTZ.AND P1, PT, |R0|, +INF , PT ;  /* 0x7f8000000000780b */ /* 0x000fd60003f3d200 */
[----:B------:R-:W-:Y:S05]  /*55f0*/  @!P2 BRA !P0, `(.L_x_98) ;  /* 0x000000040030a947 */ /* 0x000fea0004000000 */
[----:B------:R-:W-:-:S04]  /*5600*/  LOP3.LUT P0, RZ, R0, 0x7fffffff, RZ, 0xc0, !PT ;  /* 0x7fffffff00ff7812 */ /* 0x000fc8000780c0ff */
[----:B------:R-:W-:-:S13]  /*5610*/  PLOP3.LUT P0, PT, P2, P0, PT, 0x2f, 0xf2 ;  /* 0x0000000000f2781c */ /* 0x000fda0001700577 */
[----:B------:R-:W-:Y:S05]  /*5620*/  @P0 BRA `(.L_x_99) ;  /* 0x00000004001c0947 */ /* 0x000fea0003800000 */
[----:B------:R-:W-:-:S04]  /*5630*/  LOP3.LUT P0, RZ, R3, 0x7fffffff, RZ, 0xc0, !PT ;  /* 0x7fffffff03ff7812 */ /* 0x000fc8000780c0ff */
[----:B------:R-:W-:-:S13]  /*5640*/  PLOP3.LUT P0, PT, P1, P0, PT, 0x2f, 0xf2 ;  /* 0x0000000000f2781c */ /* 0x000fda0000f00577 */
[----:B------:R-:W-:Y:S05]  /*5650*/  @P0 BRA `(.L_x_100) ;  /* 0x0000000400040947 */ /* 0x000fea0003800000 */
[----:B------:R-:W-:Y:S02]  /*5660*/  ISETP.GE.AND P0, PT, R66, RZ, PT ;  /* 0x000000ff4200720c */ /* 0x000fe40003f06270 */
[----:B------:R-:W-:-:S11]  /*5670*/  ISETP.GE.AND P1, PT, R65, RZ, PT ;  /* 0x000000ff4100720c */ /* 0x000fd60003f26270 */
[----:B------:R-:W-:Y:S01]  /*5680*/  @P0 MOV R63, RZ ;  /* 0x000000ff003f0202 */ /* 0x000fe20000000f00 */
[----:B------:R-:W-:Y:S02]  /*5690*/  @!P0 IMAD.MOV.U32 R63, RZ, RZ, -0x40 ;  /* 0xffffffc0ff3f8424 */ /* 0x000fe400078e00ff */
[----:B------:R-:W-:Y:S01]  /*56a0*/  @!P0 FFMA R0, R0, 1.84467440737095516160e+19, RZ ;  /* 0x5f80000000008823 */ /* 0x000fe200000000ff */
[----:B------:R-:W-:Y:S01]  /*56b0*/  @!P1 FFMA R3, R3, 1.84467440737095516160e+19, RZ ;  /* 0x5f80000003039823 */ /* 0x000fe200000000ff */
[----:B------:R-:W-:-:S07]  /*56c0*/  @!P1 VIADD R63, R63, 0x40 ;  /* 0x000000403f3f9836 */ /* 0x000fce0000000000 */
.L_x_96:
[----:B------:R-:W-:Y:S01]  /*56d0*/  LEA R66, R2, 0xc0800000, 0x17 ;  /* 0xc080000002427811 */ /* 0x000fe200078eb8ff */
[----:B------:R-:W-:Y:S01]  /*56e0*/  VIADD R67, R64, 0xffffff81 ;  /* 0xffffff8140437836 */ /* 0x000fe20000000000 */
[----:B------:R-:W-:Y:S02]  /*56f0*/  BSSY.RECONVERGENT B3, `(.L_x_101) ;  /* 0x0000035000037945 */ /* 0x000fe40003800200 */
[----:B------:R-:W-:Y:S01]  /*5700*/  IADD3 R3, PT, PT, -R66, R3, RZ ;  /* 0x0000000342037210 */ /* 0x000fe20007ffe1ff */
[C---:B------:R-:W-:Y:S01]  /*5710*/  IMAD R0, R67.reuse, -0x800000, R0 ;  /* 0xff80000043007824 */ /* 0x040fe200078e0200 */
[----:B------:R-:W-:Y:S02]  /*5720*/  IADD3 R2, PT, PT, R67, 0x7f, -R2 ;  /* 0x0000007f43027810 */ /* 0x000fe40007ffe802 */
[----:B------:R0:W1:Y:S03]  /*5730*/  MUFU.RCP R66, R3 ;  /* 0x0000000300427308 */ /* 0x0000660000001000 */
[----:B------:R-:W-:-:S02]  /*5740*/  IMAD.IADD R63, R2, 0x1, R63 ;  /* 0x00000001023f7824 */ /* 0x000fc400078e023f */
[----:B0-----:R-:W-:-:S04]  /*5750*/  FADD.FTZ R3, -R3, -RZ ;  /* 0x800000ff03037221 */ /* 0x001fc80000010100 */
[----:B-1----:R-:W-:-:S04]  /*5760*/  FFMA R65, R66, R3, 1 ;  /* 0x3f80000042417423 */ /* 0x002fc80000000003 */
[----:B------:R-:W-:-:S04]  /*5770*/  FFMA R65, R66, R65, R66 ;  /* 0x0000004142417223 */ /* 0x000fc80000000042 */
[----:B------:R-:W-:-:S04]  /*5780*/  FFMA R64, R0, R65, RZ ;  /* 0x0000004100407223 */ /* 0x000fc800000000ff */
[----:B------:R-:W-:-:S04]  /*5790*/  FFMA R66, R3, R64, R0 ;  /* 0x0000004003427223 */ /* 0x000fc80000000000 */
[----:B------:R-:W-:-:S04]  /*57a0*/  FFMA R66, R65, R66, R64 ;  /* 0x0000004241427223 */ /* 0x000fc80000000040 */
[----:B------:R-:W-:-:S04]  /*57b0*/  FFMA R0, R3, R66, R0 ;  /* 0x0000004203007223 */ /* 0x000fc80000000000 */
[----:B------:R-:W-:-:S05]  /*57c0*/  FFMA R2, R65, R0, R66 ;  /* 0x0000000041027223 */ /* 0x000fca0000000042 */
[----:B------:R-:W-:-:S04]  /*57d0*/  SHF.R.U32.HI R64, RZ, 0x17, R2 ;  /* 0x00000017ff407819 */ /* 0x000fc80000011602 */
[----:B------:R-:W-:-:S04]  /*57e0*/  LOP3.LUT R64, R64, 0xff, RZ, 0xc0, !PT ;  /* 0x000000ff40407812 */ /* 0x000fc800078ec0ff */
[----:B------:R-:W-:-:S05]  /*57f0*/  IADD3 R3, PT, PT, R64, R63, RZ ;  /* 0x0000003f40037210 */ /* 0x000fca0007ffe0ff */
[----:B------:R-:W-:-:S05]  /*5800*/  VIADD R64, R3, 0xffffffff ;  /* 0xffffffff03407836 */ /* 0x000fca0000000000 */
[----:B------:R-:W-:-:S13]  /*5810*/  ISETP.GE.U32.AND P0, PT, R64, 0xfe, PT ;  /* 0x000000fe4000780c */ /* 0x000fda0003f06070 */
[----:B------:R-:W-:Y:S05]  /*5820*/  @!P0 BRA `(.L_x_102) ;  /* 0x0000000000808947 */ /* 0x000fea0003800000 */
[----:B------:R-:W-:-:S13]  /*5830*/  ISETP.GT.AND P0, PT, R3, 0xfe, PT ;  /* 0x000000fe0300780c */ /* 0x000fda0003f04270 */
[----:B------:R-:W-:Y:S05]  /*5840*/  @P0 BRA `(.L_x_103) ;  /* 0x00000000006c0947 */ /* 0x000fea0003800000 */
[----:B------:R-:W-:-:S13]  /*5850*/  ISETP.GE.AND P0, PT, R3, 0x1, PT ;  /* 0x000000010300780c */ /* 0x000fda0003f06270 */
[----:B------:R-:W-:Y:S05]  /*5860*/  @P0 BRA `(.L_x_104) ;  /* 0x0000000000740947 */ /* 0x000fea0003800000 */
[----:B------:R-:W-:Y:S02]  /*5870*/  ISETP.GE.AND P0, PT, R3, -0x18, PT ;  /* 0xffffffe80300780c */ /* 0x000fe40003f06270 */
[----:B------:R-:W-:-:S11]  /*5880*/  LOP3.LUT R2, R2, 0x80000000, RZ, 0xc0, !PT ;  /* 0x8000000002027812 */ /* 0x000fd600078ec0ff */
[----:B------:R-:W-:Y:S05]  /*5890*/  @!P0 BRA `(.L_x_104) ;  /* 0x0000000000688947 */ /* 0x000fea0003800000 */
[CCC-:B------:R-:W-:Y:S01]  /*58a0*/  FFMA.RP R63, R65.reuse, R0.reuse, R66.reuse ;  /* 0x00000000413f7223 */ /* 0x1c0fe20000008042 */
[CCC-:B------:R-:W-:Y:S01]  /*58b0*/  FFMA.RM R64, R65.reuse, R0.reuse, R66.reuse ;  /* 0x0000000041407223 */ /* 0x1c0fe20000004042 */
[----:B------:R-:W-:Y:S01]  /*58c0*/  FFMA.RZ R0, R65, R0, R66 ;  /* 0x0000000041007223 */ /* 0x000fe2000000c042 */
[C---:B------:R-:W-:Y:S02]  /*58d0*/  ISETP.NE.AND P2, PT, R3.reuse, RZ, PT ;  /* 0x000000ff0300720c */ /* 0x040fe40003f45270 */
[----:B------:R-:W-:Y:S02]  /*58e0*/  ISETP.NE.AND P1, PT, R3, RZ, PT ;  /* 0x000000ff0300720c */ /* 0x000fe40003f25270 */
[----:B------:R-:W-:Y:S02]  /*58f0*/  LOP3.LUT R0, R0, 0x7fffff, RZ, 0xc0, !PT ;  /* 0x007fffff00007812 */ /* 0x000fe400078ec0ff */
[----:B------:R-:W-:Y:S02]  /*5900*/  FSETP.NEU.FTZ.AND P0, PT, R63, R64, PT ;  /* 0x000000403f00720b */ /* 0x000fe40003f1d000 */
[----:B------:R-:W-:Y:S01]  /*5910*/  LOP3.LUT R63, R0, 0x800000, RZ, 0xfc, !PT ;  /* 0x00800000003f7812 */ /* 0x000fe200078efcff */
[C---:B------:R-:W-:Y:S01]  /*5920*/  VIADD R0, R3.reuse, 0x20 ;  /* 0x0000002003007836 */ /* 0x040fe20000000000 */
[----:B------:R-:W-:-:S04]  /*5930*/  IADD3 R3, PT, PT, -R3, RZ, RZ ;  /* 0x000000ff03037210 */ /* 0x000fc80007ffe1ff */
[----:B------:R-:W-:-:S04]  /*5940*/  SHF.L.U32 R0, R63, R0, RZ ;  /* 0x000000003f007219 */ /* 0x000fc800000006ff */
[----:B------:R-:W-:Y:S02]  /*5950*/  ISETP.NE.AND P1, PT, R0, RZ, P1 ;  /* 0x000000ff0000720c */ /* 0x000fe40000f25270 */
[----:B------:R-:W-:Y:S02]  /*5960*/  SEL R0, R3, RZ, P2 ;  /* 0x000000ff03007207 */ /* 0x000fe40001000000 */
[----:B------:R-:W-:Y:S02]  /*5970*/  PLOP3.LUT P0, PT, P0, P1, PT, 0xf8, 0x8f ;  /* 0x00000000008f781c */ /* 0x000fe40000703f70 */
[----:B------:R-:W-:Y:S02]  /*5980*/  SHF.R.U32.HI R63, RZ, R0, R63 ;  /* 0x00000000ff3f7219 */ /* 0x000fe4000001163f */
[----:B------:R-:W-:Y:S02]  /*5990*/  SEL R0, RZ, 0x1, !P0 ;  /* 0x00000001ff007807 */ /* 0x000fe40004000000 */
[----:B------:R-:W-:-:S04]  /*59a0*/  SHF.R.U32.HI R3, RZ, 0x1, R63 ;  /* 0x00000001ff037819 */ /* 0x000fc8000001163f */
[----:B------:R-:W-:-:S04]  /*59b0*/  LOP3.LUT R0, R0, 0x1, R3, 0xf8, !PT ;  /* 0x0000000100007812 */ /* 0x000fc800078ef803 */
[----:B------:R-:W-:-:S05]  /*59c0*/  LOP3.LUT R0, R0, R63, RZ, 0xc0, !PT ;  /* 0x0000003f00007212 */ /* 0x000fca00078ec0ff */
[----:B------:R-:W-:-:S05]  /*59d0*/  IMAD.IADD R3, R3, 0x1, R0 ;  /* 0x0000000103037824 */ /* 0x000fca00078e0200 */
[----:B------:R-:W-:Y:S01]  /*59e0*/  LOP3.LUT R2, R3, R2, RZ, 0xfc, !PT ;  /* 0x0000000203027212 */ /* 0x000fe200078efcff */
[----:B------:R-:W-:Y:S06]  /*59f0*/  BRA `(.L_x_104) ;  /* 0x0000000000107947 */ /* 0x000fec0003800000 */
.L_x_103:
[----:B------:R-:W-:-:S04]  /*5a00*/  LOP3.LUT R2, R2, 0x80000000, RZ, 0xc0, !PT ;  /* 0x8000000002027812 */ /* 0x000fc800078ec0ff */
[----:B------:R-:W-:Y:S01]  /*5a10*/  LOP3.LUT R2, R2, 0x7f800000, RZ, 0xfc, !PT ;  /* 0x7f80000002027812 */ /* 0x000fe200078efcff */
[----:B------:R-:W-:Y:S06]  /*5a20*/  BRA `(.L_x_104) ;  /* 0x0000000000047947 */ /* 0x000fec0003800000 */
.L_x_102:
[----:B------:R-:W-:-:S07]  /*5a30*/  IMAD R2, R63, 0x800000, R2 ;  /* 0x008000003f027824 */ /* 0x000fce00078e0202 */
.L_x_104:
[----:B------:R-:W-:Y:S05]  /*5a40*/  BSYNC.RECONVERGENT B3 ;  /* 0x0000000000037941 */ /* 0x000fea0003800200 */
.L_x_101:
[----:B------:R-:W-:Y:S01]  /*5a50*/  MOV R0, R2 ;  /* 0x0000000200007202 */ /* 0x000fe20000000f00 */
[----:B------:R-:W-:Y:S06]  /*5a60*/  BRA `(.L_x_105) ;  /* 0x0000000000207947 */ /* 0x000fec0003800000 */
.L_x_100:
[----:B------:R-:W-:-:S04]  /*5a70*/  LOP3.LUT R0, R3, 0x80000000, R0, 0x48, !PT ;  /* 0x8000000003007812 */ /* 0x000fc800078e4800 */
[----:B------:R-:W-:Y:S01]  /*5a80*/  LOP3.LUT R0, R0, 0x7f800000, RZ, 0xfc, !PT ;  /* 0x7f80000000007812 */ /* 0x000fe200078efcff */
[----:B------:R-:W-:Y:S06]  /*5a90*/  BRA `(.L_x_105) ;  /* 0x0000000000147947 */ /* 0x000fec0003800000 */
.L_x_99:
[----:B------:R-:W-:Y:S01]  /*5aa0*/  LOP3.LUT R0, R3, 0x80000000, R0, 0x48, !PT ;  /* 0x8000000003007812 */ /* 0x000fe200078e4800 */
[----:B------:R-:W-:Y:S06]  /*5ab0*/  BRA `(.L_x_105) ;  /* 0x00000000000c7947 */ /* 0x000fec0003800000 */
.L_x_98:
[----:B------:R-:W0:Y:S01]  /*5ac0*/  MUFU.RSQ R0, -QNAN ;  /* 0xffc0000000007908 */ /* 0x000e220000001400 */
[----:B------:R-:W-:Y:S05]  /*5ad0*/  BRA `(.L_x_105) ;  /* 0x0000000000047947 */ /* 0x000fea0003800000 */
.L_x_97:
[----:B------:R-:W-:-:S07]  /*5ae0*/  FADD.FTZ R0, R0, R3 ;  /* 0x0000000300007221 */ /* 0x000fce0000010000 */
.L_x_105:
[----:B------:R-:W-:Y:S05]  /*5af0*/  BSYNC.RECONVERGENT B2 ;  /* 0x0000000000027941 */ /* 0x000fea0003800200 */
.L_x_95:
[----:B------:R-:W-:-:S04]  /*5b00*/  IMAD.MOV.U32 R63, RZ, RZ, 0x0 ;  /* 0x00000000ff3f7424 */ /* 0x000fc800078e00ff */
[----:B0-----:R-:W-:Y:S05]  /*5b10*/  RET.REL.NODEC R62 `(_Z4projPKfPKiS2_S0_S0_S0_Pf) ;  /* 0xffffffa43e387950 */ /* 0x001fea0003c3ffff */
.L_x_106:
[----:B------:R-:W-:-:S00]  /*5b20*/  BRA `(.L_x_106) ;  /* 0xfffffffc00fc7947 */ /* 0x000fc0000383ffff */
[----:B------:R-:W-:-:S00]  /*5b30*/  NOP ;  /* 0x0000000000007918 */ /* 0x000fc00000000000 */
        /* <DEDUP_REMOVED lines=12> */
.L_x_109:


//--------------------- .nv.shared.reserved.0     --------------------------
	.section	.nv.shared.reserved.0,"aw",@nobits
	.weak		__nv_reservedSMEM_offset_0_alias
	.size		__nv_reservedSMEM_offset_0_alias, 0, 64
	.other		__nv_reservedSMEM_offset_0_alias,@"STO_CUDA_RESERVED_SHARED STV_DEFAULT"
__nv_reservedSMEM_offset_0_alias:
	.zero		0
	.zero		64


//--------------------- .nv.constant0._Z4projPKfPKiS2_S0_S0_S0_Pf --------------------------
	.section	.nv.constant0._Z4projPKfPKiS2_S0_S0_S0_Pf,"a",@progbits
	.sectionflags	@""
	.align	4
.nv.constant0._Z4projPKfPKiS2_S0_S0_S0_Pf:
	.zero		952


//--------------------- SYMBOLS --------------------------

	.type		.nv.reservedSmem.offset0,@object
	.size		.nv.reservedSmem.offset0,0x4
